	.headerflags	@"EF_CUDA_TEXMODE_UNIFIED EF_CUDA_64BIT_ADDRESS EF_CUDA_SM86 EF_CUDA_VIRTUAL_SM(EF_CUDA_SM86)"
	.elftype	@"ET_EXEC"


//--------------------- .nv.info                  --------------------------
	.section	.nv.info,"",@"SHT_CUDA_INFO"
	.align	4


	//----- nvinfo : EIATTR_REGCOUNT
	.align		4
        /*0000*/ 	.byte	0x04, 0x2f
        /*0002*/ 	.short	(.L_2 - .L_1)
	.align		4
.L_1:
        /*0004*/ 	.word	index@(triton_red_fused__to_copy_add_amax_amin_clamp_mul_native_layer_norm_reciprocal_12)
        /*0008*/ 	.word	0x00000028


	//----- nvinfo : EIATTR_MIN_STACK_SIZE
	.align		4
.L_2:
        /*000c*/ 	.byte	0x04, 0x12
        /*000e*/ 	.short	(.L_4 - .L_3)
	.align		4
.L_3:
        /*0010*/ 	.word	index@(triton_red_fused__to_copy_add_amax_amin_clamp_mul_native_layer_norm_reciprocal_12)
        /*0014*/ 	.word	0x00000000


	//----- nvinfo : EIATTR_FRAME_SIZE
	.align		4
.L_4:
        /*0018*/ 	.byte	0x04, 0x11
        /*001a*/ 	.short	(.L_6 - .L_5)
	.align		4
.L_5:
        /*001c*/ 	.word	index@(triton_red_fused__to_copy_add_amax_amin_clamp_mul_native_layer_norm_reciprocal_12)
        /*0020*/ 	.word	0x00000000


	//----- nvinfo : EIATTR_MIN_STACK_SIZE
	.align		4
.L_6:
        /*0024*/ 	.byte	0x04, 0x12
        /*0026*/ 	.short	(.L_8 - .L_7)
	.align		4
.L_7:
        /*0028*/ 	.word	index@(triton_red_fused__to_copy_add_amax_amin_clamp_mul_native_layer_norm_reciprocal_12)
        /*002c*/ 	.word	0x00000000
.L_8:


//--------------------- .nv.info.triton_red_fused__to_copy_add_amax_amin_clamp_mul_native_layer_norm_reciprocal_12 --------------------------
	.section	.nv.info.triton_red_fused__to_copy_add_amax_amin_clamp_mul_native_layer_norm_reciprocal_12,"",@"SHT_CUDA_INFO"
	.sectionflags	@""
	.align	4


	//----- nvinfo : EIATTR_CUDA_API_VERSION
	.align		4
        /*0000*/ 	.byte	0x04, 0x37
        /*0002*/ 	.short	(.L_10 - .L_9)
.L_9:
        /*0004*/ 	.word	0x0000007c


	//----- nvinfo : EIATTR_SW2861232_WAR
	.align		4
.L_10:
        /*0008*/ 	.byte	0x01, 0x35
	.zero		2


	//----- nvinfo : EIATTR_PARAM_CBANK
	.align		4
        /*000c*/ 	.byte	0x04, 0x0a
        /*000e*/ 	.short	(.L_12 - .L_11)
	.align		4
.L_11:
        /*0010*/ 	.word	index@(.nv.constant0.triton_red_fused__to_copy_add_amax_amin_clamp_mul_native_layer_norm_reciprocal_12)
        /*0014*/ 	.short	0x0160
        /*0016*/ 	.short	0x0078


	//----- nvinfo : EIATTR_CBANK_PARAM_SIZE
	.align		4
.L_12:
        /*0018*/ 	.byte	0x03, 0x19
        /*001a*/ 	.short	0x0078


	//----- nvinfo : EIATTR_KPARAM_INFO
	.align		4
        /*001c*/ 	.byte	0x04, 0x17
        /*001e*/ 	.short	(.L_14 - .L_13)
.L_13:
        /*0020*/ 	.word	0x00000000
        /*0024*/ 	.short	0x000f
        /*0026*/ 	.short	0x0070
        /*0028*/ 	.byte	0x00, 0xf4, 0x21, 0x00


	//----- nvinfo : EIATTR_KPARAM_INFO
	.align		4
.L_14:
        /*002c*/ 	.byte	0x04, 0x17
        /*002e*/ 	.short	(.L_16 - .L_15)
.L_15:
        /*0030*/ 	.word	0x00000000
        /*0034*/ 	.short	0x000e
        /*0036*/ 	.short	0x006c
        /*0038*/ 	.byte	0x00, 0xf0, 0x11, 0x00


	//----- nvinfo : EIATTR_KPARAM_INFO
	.align		4
.L_16:
        /*003c*/ 	.byte	0x04, 0x17
        /*003e*/ 	.short	(.L_18 - .L_17)
.L_17:
        /*0040*/ 	.word	0x00000000
        /*0044*/ 	.short	0x000d
        /*0046*/ 	.short	0x0068
        /*0048*/ 	.byte	0x00, 0xf0, 0x11, 0x00


	//----- nvinfo : EIATTR_KPARAM_INFO
	.align		4
.L_18:
        /*004c*/ 	.byte	0x04, 0x17
        /*004e*/ 	.short	(.L_20 - .L_19)
.L_19:
        /*0050*/ 	.word	0x00000000
        /*0054*/ 	.short	0x000c
        /*0056*/ 	.short	0x0060
        /*0058*/ 	.byte	0x00, 0xf4, 0x21, 0x00


	//----- nvinfo : EIATTR_KPARAM_INFO
	.align		4
.L_20:
        /*005c*/ 	.byte	0x04, 0x17
        /*005e*/ 	.short	(.L_22 - .L_21)
.L_21:
        /*0060*/ 	.word	0x00000000
        /*0064*/ 	.short	0x000b
        /*0066*/ 	.short	0x0058
        /*0068*/ 	.byte	0x00, 0xf4, 0x21, 0x00


	//----- nvinfo : EIATTR_KPARAM_INFO
	.align		4
.L_22:
        /*006c*/ 	.byte	0x04, 0x17
        /*006e*/ 	.short	(.L_24 - .L_23)
.L_23:
        /*0070*/ 	.word	0x00000000
        /*0074*/ 	.short	0x000a
        /*0076*/ 	.short	0x0050
        /*0078*/ 	.byte	0x00, 0xf4, 0x21, 0x00


	//----- nvinfo : EIATTR_KPARAM_INFO
	.align		4
.L_24:
        /*007c*/ 	.byte	0x04, 0x17
        /*007e*/ 	.short	(.L_26 - .L_25)
.L_25:
        /*0080*/ 	.word	0x00000000
        /*0084*/ 	.short	0x0009
        /*0086*/ 	.short	0x0048
        /*0088*/ 	.byte	0x00, 0xf4, 0x21, 0x00


	//----- nvinfo : EIATTR_KPARAM_INFO
	.align		4
.L_26:
        /*008c*/ 	.byte	0x04, 0x17
        /*008e*/ 	.short	(.L_28 - .L_27)
.L_27:
        /*0090*/ 	.word	0x00000000
        /*0094*/ 	.short	0x0008
        /*0096*/ 	.short	0x0040
        /*0098*/ 	.byte	0x00, 0xf4, 0x21, 0x00


	//----- nvinfo : EIATTR_KPARAM_INFO
	.align		4
.L_28:
        /*009c*/ 	.byte	0x04, 0x17
        /*009e*/ 	.short	(.L_30 - .L_29)
.L_29:
        /*00a0*/ 	.word	0x00000000
        /*00a4*/ 	.short	0x0007
        /*00a6*/ 	.short	0x0038
        /*00a8*/ 	.byte	0x00, 0xf4, 0x21, 0x00


	//----- nvinfo : EIATTR_KPARAM_INFO
	.align		4
.L_30:
        /*00ac*/ 	.byte	0x04, 0x17
        /*00ae*/ 	.short	(.L_32 - .L_31)
.L_31:
        /*00b0*/ 	.word	0x00000000
        /*00b4*/ 	.short	0x0006
        /*00b6*/ 	.short	0x0030
        /*00b8*/ 	.byte	0x00, 0xf4, 0x21, 0x00


	//----- nvinfo : EIATTR_KPARAM_INFO
	.align		4
.L_32:
        /*00bc*/ 	.byte	0x04, 0x17
        /*00be*/ 	.short	(.L_34 - .L_33)
.L_33:
        /*00c0*/ 	.word	0x00000000
        /*00c4*/ 	.short	0x0005
        /*00c6*/ 	.short	0x0028
        /*00c8*/ 	.byte	0x00, 0xf4, 0x21, 0x00


	//----- nvinfo : EIATTR_KPARAM_INFO
	.align		4
.L_34:
        /*00cc*/ 	.byte	0x04, 0x17
        /*00ce*/ 	.short	(.L_36 - .L_35)
.L_35:
        /*00d0*/ 	.word	0x00000000
        /*00d4*/ 	.short	0x0004
        /*00d6*/ 	.short	0x0020
        /*00d8*/ 	.byte	0x00, 0xf4, 0x21, 0x00


	//----- nvinfo : EIATTR_KPARAM_INFO
	.align		4
.L_36:
        /*00dc*/ 	.byte	0x04, 0x17
        /*00de*/ 	.short	(.L_38 - .L_37)
.L_37:
        /*00e0*/ 	.word	0x00000000
        /*00e4*/ 	.short	0x0003
        /*00e6*/ 	.short	0x0018
        /*00e8*/ 	.byte	0x00, 0xf4, 0x21, 0x00


	//----- nvinfo : EIATTR_KPARAM_INFO
	.align		4
.L_38:
        /*00ec*/ 	.byte	0x04, 0x17
        /*00ee*/ 	.short	(.L_40 - .L_39)
.L_39:
        /*00f0*/ 	.word	0x00000000
        /*00f4*/ 	.short	0x0002
        /*00f6*/ 	.short	0x0010
        /*00f8*/ 	.byte	0x00, 0xf4, 0x21, 0x00


	//----- nvinfo : EIATTR_KPARAM_INFO
	.align		4
.L_40:
        /*00fc*/ 	.byte	0x04, 0x17
        /*00fe*/ 	.short	(.L_42 - .L_41)
.L_41:
        /*0100*/ 	.word	0x00000000
        /*0104*/ 	.short	0x0001
        /*0106*/ 	.short	0x0008
        /*0108*/ 	.byte	0x00, 0xf4, 0x21, 0x00


	//----- nvinfo : EIATTR_KPARAM_INFO
	.align		4
.L_42:
        /*010c*/ 	.byte	0x04, 0x17
        /*010e*/ 	.short	(.L_44 - .L_43)
.L_43:
        /*0110*/ 	.word	0x00000000
        /*0114*/ 	.short	0x0000
        /*0116*/ 	.short	0x0000
        /*0118*/ 	.byte	0x00, 0xf4, 0x21, 0x00


	//----- nvinfo : EIATTR_MAXREG_COUNT
	.align		4
.L_44:
        /*011c*/ 	.byte	0x03, 0x1b
        /*011e*/ 	.short	0x00ff


	//----- nvinfo : EIATTR_COOP_GROUP_MASK_REGIDS
	.align		4
        /*0120*/ 	.byte	0x04, 0x29
        /*0122*/ 	.short	(.L_46 - .L_45)


	//   ....[0]....
.L_45:
        /*0124*/ 	.word	0xffffffff


	//   ....[1]....
        /*0128*/ 	.word	0xffffffff


	//   ....[2]....
        /*012c*/ 	.word	0xffffffff


	//   ....[3]....
        /*0130*/ 	.word	0xffffffff


	//   ....[4]....
        /*0134*/ 	.word	0xffffffff


	//   ....[5]....
        /*0138*/ 	.word	0xffffffff


	//   ....[6]....
        /*013c*/ 	.word	0xffffffff


	//   ....[7]....
        /*0140*/ 	.word	0xffffffff


	//   ....[8]....
        /*0144*/ 	.word	0xffffffff


	//   ....[9]....
        /*0148*/ 	.word	0xffffffff


	//   ....[10]....
        /*014c*/ 	.word	0xffffffff


	//   ....[11]....
        /*0150*/ 	.word	0xffffffff


	//   ....[12]....
        /*0154*/ 	.word	0xffffffff


	//   ....[13]....
        /*0158*/ 	.word	0xffffffff


	//   ....[14]....
        /*015c*/ 	.word	0xffffffff


	//   ....[15]....
        /*0160*/ 	.word	0xffffffff


	//   ....[16]....
        /*0164*/ 	.word	0xffffffff


	//   ....[17]....
        /*0168*/ 	.word	0xffffffff


	//   ....[18]....
        /*016c*/ 	.word	0xffffffff


	//   ....[19]....
        /*0170*/ 	.word	0xffffffff


	//   ....[20]....
        /*0174*/ 	.word	0xffffffff


	//   ....[21]....
        /*0178*/ 	.word	0xffffffff


	//   ....[22]....
        /*017c*/ 	.word	0xffffffff


	//   ....[23]....
        /*0180*/ 	.word	0xffffffff


	//   ....[24]....
        /*0184*/ 	.word	0xffffffff


	//   ....[25]....
        /*0188*/ 	.word	0xffffffff


	//   ....[26]....
        /*018c*/ 	.word	0xffffffff


	//   ....[27]....
        /*0190*/ 	.word	0xffffffff


	//   ....[28]....
        /*0194*/ 	.word	0xffffffff


	//   ....[29]....
        /*0198*/ 	.word	0xffffffff


	//   ....[30]....
        /*019c*/ 	.word	0xffffffff


	//   ....[31]....
        /*01a0*/ 	.word	0xffffffff


	//   ....[32]....
        /*01a4*/ 	.word	0xffffffff


	//   ....[33]....
        /*01a8*/ 	.word	0xffffffff


	//   ....[34]....
        /*01ac*/ 	.word	0xffffffff


	//----- nvinfo : EIATTR_COOP_GROUP_INSTR_OFFSETS
	.align		4
.L_46:
        /*01b0*/ 	.byte	0x04, 0x28
        /*01b2*/ 	.short	(.L_48 - .L_47)


	//   ....[0]....
.L_47:
        /*01b4*/ 	.word	0x00001a80


	//   ....[1]....
        /*01b8*/ 	.word	0x00001ac0


	//   ....[2]....
        /*01bc*/ 	.word	0x00001bd0


	//   ....[3]....
        /*01c0*/ 	.word	0x00001c20


	//   ....[4]....
        /*01c4*/ 	.word	0x00001d10


	//   ....[5]....
        /*01c8*/ 	.word	0x00001d50


	//   ....[6]....
        /*01cc*/ 	.word	0x00001e40


	//   ....[7]....
        /*01d0*/ 	.word	0x00001e80


	//   ....[8]....
        /*01d4*/ 	.word	0x00001f90


	//   ....[9]....
        /*01d8*/ 	.word	0x00001fb0


	//   ....[10]....
        /*01dc*/ 	.word	0x00002170


	//   ....[11]....
        /*01e0*/ 	.word	0x00002180


	//   ....[12]....
        /*01e4*/ 	.word	0x000021d0


	//   ....[13]....
        /*01e8*/ 	.word	0x00002210


	//   ....[14]....
        /*01ec*/ 	.word	0x000022f0


	//   ....[15]....
        /*01f0*/ 	.word	0x00002330


	//   ....[16]....
        /*01f4*/ 	.word	0x00002370


	//   ....[17]....
        /*01f8*/ 	.word	0x00002460


	//   ....[18]....
        /*01fc*/ 	.word	0x00002490


	//   ....[19]....
        /*0200*/ 	.word	0x00003950


	//   ....[20]....
        /*0204*/ 	.word	0x00003a10


	//   ....[21]....
        /*0208*/ 	.word	0x00003b10


	//   ....[22]....
        /*020c*/ 	.word	0x00003c10


	//   ....[23]....
        /*0210*/ 	.word	0x00003d20


	//   ....[24]....
        /*0214*/ 	.word	0x00003d30


	//   ....[25]....
        /*0218*/ 	.word	0x00003e10


	//   ....[26]....
        /*021c*/ 	.word	0x00003e60


	//   ....[27]....
        /*0220*/ 	.word	0x00003e70


	//   ....[28]....
        /*0224*/ 	.word	0x00003ec0


	//   ....[29]....
        /*0228*/ 	.word	0x00003f20


	//   ....[30]....
        /*022c*/ 	.word	0x00003f40


	//   ....[31]....
        /*0230*/ 	.word	0x00003fd0


	//   ....[32]....
        /*0234*/ 	.word	0x00004060


	//   ....[33]....
        /*0238*/ 	.word	0x000040b0


	//   ....[34]....
        /*023c*/ 	.word	0x000040f0


	//----- nvinfo : EIATTR_EXIT_INSTR_OFFSETS
	.align		4
.L_48:
        /*0240*/ 	.byte	0x04, 0x1c
        /*0242*/ 	.short	(.L_50 - .L_49)


	//   ....[0]....
.L_49:
        /*0244*/ 	.word	0x00004510


	//----- nvinfo : EIATTR_REQNTID
	.align		4
.L_50:
        /*0248*/ 	.byte	0x04, 0x10
        /*024a*/ 	.short	(.L_52 - .L_51)
.L_51:
        /*024c*/ 	.word	0x00000100
        /*0250*/ 	.word	0x00000001
        /*0254*/ 	.word	0x00000001
.L_52:


//--------------------- .nv.callgraph             --------------------------
	.section	.nv.callgraph,"",@"SHT_CUDA_CALLGRAPH"
	.align	4
	.sectionentsize	8
	.align		4
        /*0000*/ 	.word	0x00000000
	.align		4
        /*0004*/ 	.word	0xffffffff
	.align		4
        /*0008*/ 	.word	0x00000000
	.align		4
        /*000c*/ 	.word	0xfffffffe
	.align		4
        /*0010*/ 	.word	0x00000000
	.align		4
        /*0014*/ 	.word	0xfffffffd
	.align		4
        /*0018*/ 	.word	0x00000000
	.align		4
        /*001c*/ 	.word	0xfffffffc


//--------------------- .nv.rel.action            --------------------------
	.section	.nv.rel.action,"",@"SHT_CUDA_RELOCINFO"
	.align	8
	.sectionentsize	8
        /*0000*/ 	.byte	0x73, 0x00, 0x00, 0x00, 0x00, 0x00, 0x00, 0x00, 0x00, 0x00, 0x00, 0x11, 0x25, 0x00, 0x05, 0x36


//--------------------- .nv.constant4             --------------------------
	.section	.nv.constant4,"a",@progbits
	.align	8
	.align		8
.nv.constant4:
        /*0000*/ 	.dword	_$_str


//--------------------- .nv.constant0.triton_red_fused__to_copy_add_amax_amin_clamp_mul_native_layer_norm_reciprocal_12 --------------------------
	.section	.nv.constant0.triton_red_fused__to_copy_add_amax_amin_clamp_mul_native_layer_norm_reciprocal_12,"a",@progbits
	.sectionflags	@""
	.align	4
.nv.constant0.triton_red_fused__to_copy_add_amax_amin_clamp_mul_native_layer_norm_reciprocal_12:
	.zero		472


//--------------------- .text.triton_red_fused__to_copy_add_amax_amin_clamp_mul_native_layer_norm_reciprocal_12 --------------------------
	.section	.text.triton_red_fused__to_copy_add_amax_amin_clamp_mul_native_layer_norm_reciprocal_12,"ax",@progbits
	.sectionflags	@"SHF_BARRIERS=1"
	.sectioninfo	@"SHI_REGISTERS=40"
	.align	128
        .global         triton_red_fused__to_copy_add_amax_amin_clamp_mul_native_layer_norm_reciprocal_12
        .type           triton_red_fused__to_copy_add_amax_amin_clamp_mul_native_layer_norm_reciprocal_12,@function
        .size           triton_red_fused__to_copy_add_amax_amin_clamp_mul_native_layer_norm_reciprocal_12,(.L_x_2 - triton_red_fused__to_copy_add_amax_amin_clamp_mul_native_layer_norm_reciprocal_12)
        .other          triton_red_fused__to_copy_add_amax_amin_clamp_mul_native_layer_norm_reciprocal_12,@"STO_CUDA_ENTRY STV_DEFAULT"
triton_red_fused__to_copy_add_amax_amin_clamp_mul_native_layer_norm_reciprocal_12:
.text.triton_red_fused__to_copy_add_amax_amin_clamp_mul_native_layer_norm_reciprocal_12:
[----:B------:R-:W-:Y:S02]  /*0000*/  IMAD.MOV.U32 R1, RZ, RZ, c[0x0][0x28] ;  /* 0x00000a00ff017624 */ /* 0x000fe400078e00ff */
[----:B------:R-:W0:Y:S01]  /*0010*/  S2R R2, SR_CTAID.X ;  /* 0x0000000000027919 */ /* 0x000e220000002500 */
[----:B------:R-:W-:Y:S01]  /*0020*/  IMAD.MOV.U32 R9, RZ, RZ, 0x2 ;  /* 0x00000002ff097424 */ /* 0x000fe200078e00ff */
[----:B------:R-:W-:Y:S01]  /*0030*/  PRMT R24, RZ, 0x7610, R24 ;  /* 0x00007610ff187816 */ /* 0x000fe20000000018 */
[----:B------:R-:W-:Y:S01]  /*0040*/  ULDC.64 UR4, c[0x0][0x118] ;  /* 0x0000460000047ab9 */ /* 0x000fe20000000a00 */
[----:B------:R-:W-:Y:S02]  /*0050*/  PRMT R10, RZ, 0x7610, R10 ;  /* 0x00007610ff0a7816 */ /* 0x000fe4000000000a */
[C---:B0-----:R-:W-:Y:S01]  /*0060*/  ISETP.GE.AND P1, PT, R2.reuse, 0x200, PT ;  /* 0x000002000200780c */ /* 0x041fe20003f26270 */
[----:B------:R-:W-:-:S04]  /*0070*/  IMAD.WIDE R12, R2, R9, c[0x0][0x180] ;  /* 0x00006000020c7625 */ /* 0x000fc800078e0209 */
[----:B------:R-:W-:-:S08]  /*0080*/  IMAD.WIDE R16, R2, R9, c[0x0][0x188] ;  /* 0x0000620002107625 */ /* 0x000fd000078e0209 */
[----:B------:R0:W2:Y:S04]  /*0090*/  @!P1 LDG.E.EL.U16 R24, [R12.64] ;  /* 0x000000040c189981 */ /* 0x0000a8000c2e1500 */
[----:B------:R1:W3:Y:S01]  /*00a0*/  @!P1 LDG.E.EL.U16 R10, [R16.64] ;  /* 0x00000004100a9981 */ /* 0x0002e2000c2e1500 */
[----:B------:R-:W-:Y:S01]  /*00b0*/  IMAD.MOV.U32 R33, RZ, RZ, 0x4 ;  /* 0x00000004ff217424 */ /* 0x000fe200078e00ff */
[----:B------:R-:W-:Y:S02]  /*00c0*/  MOV R25, RZ ;  /* 0x000000ff00197202 */ /* 0x000fe40000000f00 */
[----:B------:R-:W4:Y:S01]  /*00d0*/  S2R R4, SR_TID.X ;  /* 0x0000000000047919 */ /* 0x000f220000002100 */
[----:B------:R-:W-:Y:S02]  /*00e0*/  PRMT R26, RZ, 0x7610, R26 ;  /* 0x00007610ff1a7816 */ /* 0x000fe4000000001a */
[----:B----4-:R-:W-:-:S05]  /*00f0*/  LOP3.LUT R3, R4, 0xff, RZ, 0xc0, !PT ;  /* 0x000000ff04037812 */ /* 0x010fca00078ec0ff */
[----:B------:R-:W-:-:S04]  /*0100*/  IMAD.WIDE.U32 R14, R3, 0x2, RZ ;  /* 0x00000002030e7825 */ /* 0x000fc800078e00ff */
[----:B------:R-:W-:Y:S01]  /*0110*/  IMAD R0, R2, 0xc00, R3 ;  /* 0x00000c0002007824 */ /* 0x000fe200078e0203 */
[C---:B------:R-:W-:Y:S02]  /*0120*/  IADD3 R22, P0, R14.reuse, c[0x0][0x190], RZ ;  /* 0x000064000e167a10 */ /* 0x040fe40007f1e0ff */
[----:B0-----:R-:W-:Y:S01]  /*0130*/  IADD3 R12, P2, R14, c[0x0][0x198], RZ ;  /* 0x000066000e0c7a10 */ /* 0x001fe20007f5e0ff */
[----:B------:R-:W-:Y:S01]  /*0140*/  IMAD.WIDE R28, R0, R33, c[0x0][0x178] ;  /* 0x00005e00001c7625 */ /* 0x000fe200078e0221 */
[C---:B------:R-:W-:Y:S02]  /*0150*/  IADD3.X R23, R15.reuse, c[0x0][0x194], RZ, P0, !PT ;  /* 0x000065000f177a10 */ /* 0x040fe400007fe4ff */
[----:B------:R-:W-:Y:S02]  /*0160*/  IADD3 R18, P0, R14, c[0x0][0x170], RZ ;  /* 0x00005c000e127a10 */ /* 0x000fe40007f1e0ff */
[C---:B------:R-:W-:Y:S01]  /*0170*/  IADD3.X R13, R15.reuse, c[0x0][0x19c], RZ, P2, !PT ;  /* 0x000067000f0d7a10 */ /* 0x040fe200017fe4ff */
[----:B------:R0:W4:Y:S01]  /*0180*/  @!P1 LDG.E.EF R25, [R28.64] ;  /* 0x000000041c199981 */ /* 0x000122000c0e1900 */
[----:B------:R-:W-:Y:S01]  /*0190*/  IADD3.X R19, R15, c[0x0][0x174], RZ, P0, !PT ;  /* 0x00005d000f137a10 */ /* 0x000fe200007fe4ff */
[----:B-1----:R-:W-:-:S02]  /*01a0*/  IMAD.WIDE R16, R0, R9, c[0x0][0x160] ;  /* 0x0000580000107625 */ /* 0x002fc400078e0209 */
[----:B------:R3:W5:Y:S02]  /*01b0*/  LDG.E.EL.U16 R22, [R22.64] ;  /* 0x0000000416167981 */ /* 0x000764000c2e1500 */
[----:B------:R-:W-:Y:S02]  /*01c0*/  IMAD.WIDE.U32 R20, R3, R33, c[0x0][0x168] ;  /* 0x00005a0003147625 */ /* 0x000fe400078e0021 */
[----:B------:R-:W5:Y:S04]  /*01d0*/  LDG.E.EL.U16 R27, [R18.64+0x3000] ;  /* 0x00300004121b7981 */ /* 0x000f68000c2e1500 */
[----:B------:R1:W5:Y:S04]  /*01e0*/  LDG.E.EL.U16 R13, [R12.64] ;  /* 0x000000040c0d7981 */ /* 0x000368000c2e1500 */
[----:B------:R-:W5:Y:S04]  /*01f0*/  @!P1 LDG.E.EF.U16 R26, [R16.64] ;  /* 0x00000004101a9981 */ /* 0x000f68000c0e1500 */
[----:B0-----:R-:W5:Y:S01]  /*0200*/  LDG.E.EL R28, [R20.64+0x6000] ;  /* 0x00600004141c7981 */ /* 0x001f62000c2e1900 */
[----:B------:R-:W-:Y:S01]  /*0210*/  LOP3.LUT R14, R14, 0x200, RZ, 0xfc, !PT ;  /* 0x000002000e0e7812 */ /* 0x000fe200078efcff */
[----:B--2---:R-:W-:-:S02]  /*0220*/  IMAD.U32 R29, R24, 0x10000, RZ ;  /* 0x00010000181d7824 */ /* 0x004fc400078e00ff */
[----:B---3--:R-:W-:-:S03]  /*0230*/  IMAD.U32 R23, R10, 0x10000, RZ ;  /* 0x000100000a177824 */ /* 0x008fc600078e00ff */
[----:B------:R-:W-:-:S04]  /*0240*/  FSETP.GE.AND P0, PT, R29, RZ, PT ;  /* 0x000000ff1d00720b */ /* 0x000fc80003f06000 */
[----:B------:R-:W-:Y:S02]  /*0250*/  SEL R24, R24, RZ, !P0 ;  /* 0x000000ff18187207 */ /* 0x000fe40004000000 */
[----:B------:R-:W-:-:S03]  /*0260*/  FSETP.GTU.AND P0, PT, R23, RZ, PT ;  /* 0x000000ff1700720b */ /* 0x000fc60003f0c000 */
[----:B------:R-:W-:Y:S01]  /*0270*/  IMAD.U32 R24, R24, 0x10000, RZ ;  /* 0x0001000018187824 */ /* 0x000fe200078e00ff */
[----:B------:R-:W-:-:S03]  /*0280*/  SEL R10, R10, RZ, P0 ;  /* 0x000000ff0a0a7207 */ /* 0x000fc60000000000 */
[----:B------:R-:W-:Y:S01]  /*0290*/  FADD R24, RZ, -R24 ;  /* 0x80000018ff187221 */ /* 0x000fe20000000000 */
[----:B------:R-:W-:-:S04]  /*02a0*/  SHF.L.U32 R23, R10, 0x10, RZ ;  /* 0x000000100a177819 */ /* 0x000fc800000006ff */
[C---:B------:R-:W-:Y:S02]  /*02b0*/  FSETP.GT.AND P0, PT, R24.reuse, R23, PT ;  /* 0x000000171800720b */ /* 0x040fe40003f04000 */
[----:B------:R-:W-:-:S11]  /*02c0*/  FSETP.NAN.AND P2, PT, R24, R24, PT ;  /* 0x000000181800720b */ /* 0x000fd60003f48000 */
[----:B------:R-:W-:-:S05]  /*02d0*/  @!P0 FSEL R24, R24, R23, P2 ;  /* 0x0000001718188208 */ /* 0x000fca0001000000 */
[----:B-1----:R-:W-:-:S05]  /*02e0*/  FMUL R12, R24, 0.0078740157186985015869 ;  /* 0x3c010204180c7820 */ /* 0x002fca0000400000 */
[C---:B------:R-:W-:Y:S02]  /*02f0*/  FSETP.GT.AND P0, PT, R12.reuse, 9.9999997473787516356e-06, PT ;  /* 0x3727c5ac0c00780b */ /* 0x040fe40003f04000 */
[----:B------:R-:W-:Y:S02]  /*0300*/  FSETP.NAN.AND P2, PT, R12, R12, PT ;  /* 0x0000000c0c00720b */ /* 0x000fe40003f48000 */
[----:B----4-:R-:W-:-:S09]  /*0310*/  I2FP.F32.S32 R25, R25 ;  /* 0x0000001900197245 */ /* 0x010fd20000201400 */
[----:B------:R-:W-:Y:S01]  /*0320*/  @!P0 FSEL R12, R12, 9.9999997473787516356e-06, P2 ;  /* 0x3727c5ac0c0c8808 */ /* 0x000fe20001000000 */
[----:B-----5:R-:W-:Y:S02]  /*0330*/  IMAD.U32 R27, R27, 0x10000, RZ ;  /* 0x000100001b1b7824 */ /* 0x020fe400078e00ff */
[----:B------:R-:W-:Y:S02]  /*0340*/  IMAD.U32 R22, R22, 0x10000, RZ ;  /* 0x0001000016167824 */ /* 0x000fe400078e00ff */
[----:B------:R-:W-:Y:S01]  /*0350*/  IMAD.U32 R10, R13, 0x10000, RZ ;  /* 0x000100000d0a7824 */ /* 0x000fe200078e00ff */
[----:B------:R-:W-:Y:S01]  /*0360*/  FMUL R25, R12, R25 ;  /* 0x000000190c197220 */ /* 0x000fe20000400000 */
[----:B------:R-:W-:-:S03]  /*0370*/  SHF.L.U32 R17, R26, 0x10, RZ ;  /* 0x000000101a117819 */ /* 0x000fc600000006ff */
[----:B------:R-:W-:Y:S01]  /*0380*/  FFMA R10, R25, R22, R10 ;  /* 0x00000016190a7223 */ /* 0x000fe2000000000a */
[----:B------:R-:W-:-:S04]  /*0390*/  FADD R13, R28, R27 ;  /* 0x0000001b1c0d7221 */ /* 0x000fc80000000000 */
[----:B------:R-:W-:Y:S01]  /*03a0*/  FFMA R13, R10, R13, R17 ;  /* 0x0000000d0a0d7223 */ /* 0x000fe20000000011 */
[----:B------:R-:W-:-:S04]  /*03b0*/  IADD3 R10, R0, 0x100, RZ ;  /* 0x00000100000a7810 */ /* 0x000fc80007ffe0ff */
[----:B------:R-:W-:Y:S01]  /*03c0*/  F2FP.BF16.PACK_AB R16, RZ, R13 ;  /* 0x0000000dff10723e */ /* 0x000fe200000010ff */
[----:B------:R-:W-:Y:S01]  /*03d0*/  IMAD.MOV.U32 R28, RZ, RZ, RZ ;  /* 0x000000ffff1c7224 */ /* 0x000fe200078e00ff */
[----:B------:R-:W-:Y:S01]  /*03e0*/  IADD3 R22, P0, R14, c[0x0][0x198], RZ ;  /* 0x000066000e167a10 */ /* 0x000fe20007f1e0ff */
[----:B------:R-:W-:Y:S01]  /*03f0*/  IMAD.WIDE R24, R0, R9, c[0x0][0x1a0] ;  /* 0x0000680000187625 */ /* 0x000fe200078e0209 */
[----:B------:R-:W-:Y:S02]  /*0400*/  PRMT R27, R16, 0x7610, R27 ;  /* 0x00007610101b7816 */ /* 0x000fe4000000001b */
[----:B------:R-:W-:Y:S01]  /*0410*/  IADD3 R14, P2, R14, c[0x0][0x190], RZ ;  /* 0x000064000e0e7a10 */ /* 0x000fe20007f5e0ff */
[----:B------:R-:W-:Y:S01]  /*0420*/  IMAD.WIDE R16, R10, R33, c[0x0][0x178] ;  /* 0x00005e000a107625 */ /* 0x000fe200078e0221 */
[C---:B------:R-:W-:Y:S01]  /*0430*/  IADD3.X R23, R15.reuse, c[0x0][0x19c], RZ, P0, !PT ;  /* 0x000067000f177a10 */ /* 0x040fe200007fe4ff */
[----:B------:R0:W-:Y:S01]  /*0440*/  @!P1 STG.E.U16 [R24.64], R27 ;  /* 0x0000001b18009986 */ /* 0x0001e2000c101504 */
[----:B------:R-:W-:-:S03]  /*0450*/  IADD3.X R15, R15, c[0x0][0x194], RZ, P2, !PT ;  /* 0x000065000f0f7a10 */ /* 0x000fc600017fe4ff */
[----:B------:R-:W2:Y:S01]  /*0460*/  @!P1 LDG.E.EF R28, [R16.64] ;  /* 0x00000004101c9981 */ /* 0x000ea2000c0e1900 */
[----:B------:R-:W-:-:S03]  /*0470*/  PRMT R29, RZ, 0x7610, R29 ;  /* 0x00007610ff1d7816 */ /* 0x000fc6000000001d */
[----:B------:R-:W3:Y:S01]  /*0480*/  LDG.E.EL.U16 R32, [R18.64+0x3200] ;  /* 0x0032000412207981 */ /* 0x000ee2000c2e1500 */
[----:B0-----:R-:W-:-:S03]  /*0490*/  IMAD.WIDE R26, R10, R9, c[0x0][0x160] ;  /* 0x000058000a1a7625 */ /* 0x001fc600078e0209 */
[----:B------:R-:W4:Y:S04]  /*04a0*/  LDG.E.EL.U16 R31, [R22.64] ;  /* 0x00000004161f7981 */ /* 0x000f28000c2e1500 */
[----:B------:R-:W5:Y:S04]  /*04b0*/  LDG.E.EL.U16 R30, [R14.64] ;  /* 0x000000040e1e7981 */ /* 0x000f68000c2e1500 */
[----:B------:R-:W5:Y:S04]  /*04c0*/  LDG.E.EL R37, [R20.64+0x6400] ;  /* 0x0064000414257981 */ /* 0x000f68000c2e1900 */
[----:B------:R-:W5:Y:S01]  /*04d0*/  @!P1 LDG.E.EF.U16 R29, [R26.64] ;  /* 0x000000041a1d9981 */ /* 0x000f62000c0e1500 */
[----:B------:R-:W-:Y:S01]  /*04e0*/  IMAD.MOV.U32 R34, RZ, RZ, RZ ;  /* 0x000000ffff227224 */ /* 0x000fe200078e00ff */
[----:B--2---:R-:W-:Y:S01]  /*04f0*/  I2FP.F32.S32 R35, R28 ;  /* 0x0000001c00237245 */ /* 0x004fe20000201400 */
[----:B---3--:R-:W-:-:S04]  /*0500*/  IMAD.U32 R28, R32, 0x10000, RZ ;  /* 0x00010000201c7824 */ /* 0x008fc800078e00ff */
[----:B------:R-:W-:Y:S01]  /*0510*/  FMUL R35, R12, R35 ;  /* 0x000000230c237220 */ /* 0x000fe20000400000 */
[----:B----4-:R-:W-:Y:S01]  /*0520*/  SHF.L.U32 R31, R31, 0x10, RZ ;  /* 0x000000101f1f7819 */ /* 0x010fe200000006ff */
[----:B-----5:R-:W-:Y:S01]  /*0530*/  IMAD.U32 R30, R30, 0x10000, RZ ;  /* 0x000100001e1e7824 */ /* 0x020fe200078e00ff */
[----:B------:R-:W-:-:S03]  /*0540*/  FADD R17, R28, R37 ;  /* 0x000000251c117221 */ /* 0x000fc60000000000 */
[----:B------:R-:W-:Y:S01]  /*0550*/  FFMA R28, R30, R35, R31 ;  /* 0x000000231e1c7223 */ /* 0x000fe2000000001f */
[----:B------:R-:W-:-:S04]  /*0560*/  IMAD.U32 R29, R29, 0x10000, RZ ;  /* 0x000100001d1d7824 */ /* 0x000fc800078e00ff */
[----:B------:R-:W-:Y:S01]  /*0570*/  FFMA R28, R28, R17, R29 ;  /* 0x000000111c1c7223 */ /* 0x000fe2000000001d */
[----:B------:R-:W-:-:S04]  /*0580*/  IADD3 R32, R10, 0x100, RZ ;  /* 0x000001000a207810 */ /* 0x000fc80007ffe0ff */
[----:B------:R-:W-:Y:S01]  /*0590*/  F2FP.BF16.PACK_AB R24, RZ, R28 ;  /* 0x0000001cff18723e */ /* 0x000fe200000010ff */
[----:B------:R-:W-:-:S03]  /*05a0*/  IMAD.WIDE R16, R10, R9, c[0x0][0x1a0] ;  /* 0x000068000a107625 */ /* 0x000fc600078e0209 */
[----:B------:R-:W-:Y:S01]  /*05b0*/  PRMT R27, R24, 0x7610, R27 ;  /* 0x00007610181b7816 */ /* 0x000fe2000000001b */
[----:B------:R-:W-:-:S04]  /*05c0*/  IMAD.WIDE R24, R32, R33, c[0x0][0x178] ;  /* 0x00005e0020187625 */ /* 0x000fc800078e0221 */
[----:B------:R0:W-:Y:S04]  /*05d0*/  @!P1 STG.E.U16 [R16.64], R27 ;  /* 0x0000001b10009986 */ /* 0x0001e8000c101504 */
[----:B------:R-:W2:Y:S04]  /*05e0*/  @!P1 LDG.E.EF R34, [R24.64] ;  /* 0x0000000418229981 */ /* 0x000ea8000c0e1900 */
[----:B------:R-:W3:Y:S04]  /*05f0*/  LDG.E.EL.U16 R36, [R22.64+0x200] ;  /* 0x0002000416247981 */ /* 0x000ee8000c2e1500 */
[----:B------:R-:W4:Y:S01]  /*0600*/  LDG.E.EL.U16 R35, [R14.64+0x200] ;  /* 0x000200040e237981 */ /* 0x000f22000c2e1500 */
[----:B------:R-:W-:Y:S01]  /*0610*/  PRMT R29, RZ, 0x7610, R29 ;  /* 0x00007610ff1d7816 */ /* 0x000fe2000000001d */
[----:B0-----:R-:W-:-:S02]  /*0620*/  IMAD.WIDE R26, R32, R9, c[0x0][0x160] ;  /* 0x00005800201a7625 */ /* 0x001fc400078e0209 */
[----:B------:R-:W5:Y:S04]  /*0630*/  LDG.E.EL.U16 R31, [R18.64+0x3400] ;  /* 0x00340004121f7981 */ /* 0x000f68000c2e1500 */
[----:B------:R-:W5:Y:S04]  /*0640*/  LDG.E.EL R30, [R20.64+0x6800] ;  /* 0x00680004141e7981 */ /* 0x000f68000c2e1900 */
[----:B------:R-:W5:Y:S01]  /*0650*/  @!P1 LDG.E.EF.U16 R29, [R26.64] ;  /* 0x000000041a1d9981 */ /* 0x000f62000c0e1500 */
[----:B------:R-:W-:Y:S02]  /*0660*/  ISETP.LT.AND P0, PT, R2, 0x200, PT ;  /* 0x000002000200780c */ /* 0x000fe40003f01270 */
[----:B------:R-:W-:-:S02]  /*0670*/  FSEL R13, R13, RZ, !P1 ;  /* 0x000000ff0d0d7208 */ /* 0x000fc40004800000 */
[----:B--2---:R-:W-:Y:S02]  /*0680*/  I2FP.F32.S32 R37, R34 ;  /* 0x0000002200257245 */ /* 0x004fe40000201400 */
[----:B---3--:R-:W-:-:S03]  /*0690*/  SHF.L.U32 R36, R36, 0x10, RZ ;  /* 0x0000001024247819 */ /* 0x008fc600000006ff */
[----:B------:R-:W-:Y:S01]  /*06a0*/  FMUL R24, R12, R37 ;  /* 0x000000250c187220 */ /* 0x000fe20000400000 */
[----:B----4-:R-:W-:-:S04]  /*06b0*/  IMAD.U32 R35, R35, 0x10000, RZ ;  /* 0x0001000023237824 */ /* 0x010fc800078e00ff */
[----:B------:R-:W-:Y:S01]  /*06c0*/  FFMA R35, R35, R24, R36 ;  /* 0x0000001823237223 */ /* 0x000fe20000000024 */
[----:B-----5:R-:W-:Y:S01]  /*06d0*/  IMAD.U32 R31, R31, 0x10000, RZ ;  /* 0x000100001f1f7824 */ /* 0x020fe200078e00ff */
[----:B------:R-:W-:-:S03]  /*06e0*/  SEL R24, RZ, 0x3f800000, !P0 ;  /* 0x3f800000ff187807 */ /* 0x000fc60004000000 */
[----:B------:R-:W-:Y:S02]  /*06f0*/  FADD R30, R30, R31 ;  /* 0x0000001f1e1e7221 */ /* 0x000fe40000000000 */
[----:B------:R-:W-:Y:S01]  /*0700*/  FADD R31, R24, 1 ;  /* 0x3f800000181f7421 */ /* 0x000fe20000000000 */
[----:B------:R-:W-:-:S03]  /*0710*/  IMAD.U32 R34, R29, 0x10000, RZ ;  /* 0x000100001d227824 */ /* 0x000fc600078e00ff */
[----:B------:R-:W0:Y:S01]  /*0720*/  MUFU.RCP R29, R31 ;  /* 0x0000001f001d7308 */ /* 0x000e220000001000 */
[----:B------:R-:W-:Y:S01]  /*0730*/  FFMA R27, R35, R30, R34 ;  /* 0x0000001e231b7223 */ /* 0x000fe20000000022 */
[----:B------:R-:W-:-:S04]  /*0740*/  FSEL R30, R31, R24, !P1 ;  /* 0x000000181f1e7208 */ /* 0x000fc80004800000 */
[----:B------:R-:W-:Y:S01]  /*0750*/  F2FP.BF16.PACK_AB R26, RZ, R27 ;  /* 0x0000001bff1a723e */ /* 0x000fe200000010ff */
[----:B------:R-:W-:-:S03]  /*0760*/  FADD R35, R30, 1 ;  /* 0x3f8000001e237421 */ /* 0x000fc60000000000 */
[----:B------:R-:W-:Y:S01]  /*0770*/  PRMT R36, R26, 0x7610, R36 ;  /* 0x000076101a247816 */ /* 0x000fe20000000024 */
[----:B------:R-:W-:Y:S01]  /*0780*/  FADD R26, -R13, R28 ;  /* 0x0000001c0d1a7221 */ /* 0x000fe20000000100 */
[----:B------:R-:W-:Y:S02]  /*0790*/  IMAD.WIDE R24, R32, R9, c[0x0][0x1a0] ;  /* 0x0000680020187625 */ /* 0x000fe400078e0209 */
[----:B------:R-:W1:Y:S01]  /*07a0*/  MUFU.RCP R32, R35 ;  /* 0x0000002300207308 */ /* 0x000e620000001000 */
[----:B0-----:R-:W-:-:S05]  /*07b0*/  FFMA R29, R26, R29, R13 ;  /* 0x0000001d1a1d7223 */ /* 0x001fca000000000d */
[----:B------:R-:W-:Y:S01]  /*07c0*/  FSEL R13, R29, R13, !P1 ;  /* 0x0000000d1d0d7208 */ /* 0x000fe20004800000 */
[----:B------:R-:W-:Y:S01]  /*07d0*/  FADD R29, R28, -R29 ;  /* 0x8000001d1c1d7221 */ /* 0x000fe20000000000 */
[----:B------:R-:W-:-:S03]  /*07e0*/  IADD3 R28, R10, 0x200, RZ ;  /* 0x000002000a1c7810 */ /* 0x000fc60007ffe0ff */
[----:B------:R-:W-:Y:S01]  /*07f0*/  FFMA R29, R26, R29, RZ ;  /* 0x0000001d1a1d7223 */ /* 0x000fe200000000ff */
[----:B------:R-:W-:Y:S01]  /*0800*/  FADD R34, -R13, R27 ;  /* 0x0000001b0d227221 */ /* 0x000fe20000000100 */
[----:B------:R0:W-:Y:S03]  /*0810*/  @!P1 STG.E.U16 [R24.64], R36 ;  /* 0x0000002418009986 */ /* 0x0001e6000c101504 */
[----:B------:R-:W-:Y:S01]  /*0820*/  FSEL R31, R29, RZ, !P1 ;  /* 0x000000ff1d1f7208 */ /* 0x000fe20004800000 */
[----:B-1----:R-:W-:Y:S01]  /*0830*/  FFMA R32, R34, R32, R13 ;  /* 0x0000002022207223 */ /* 0x002fe2000000000d */
[----:B------:R-:W-:Y:S01]  /*0840*/  IMAD.MOV.U32 R29, RZ, RZ, RZ ;  /* 0x000000ffff1d7224 */ /* 0x000fe200078e00ff */
[----:B------:R-:W2:Y:S02]  /*0850*/  LDG.E.EL R37, [R20.64+0x6c00] ;  /* 0x006c000414257981 */ /* 0x000ea4000c2e1900 */
[----:B------:R-:W-:Y:S01]  /*0860*/  FADD R27, R27, -R32 ;  /* 0x800000201b1b7221 */ /* 0x000fe20000000000 */
[----:B0-----:R-:W-:-:S03]  /*0870*/  IMAD.WIDE R24, R28, R33, c[0x0][0x178] ;  /* 0x00005e001c187625 */ /* 0x001fc600078e0221 */
[----:B------:R-:W-:Y:S01]  /*0880*/  @!P1 FFMA R31, R34, R27, R31 ;  /* 0x0000001b221f9223 */ /* 0x000fe2000000001f */
[----:B------:R-:W-:Y:S01]  /*0890*/  PRMT R34, RZ, 0x7610, R34 ;  /* 0x00007610ff227816 */ /* 0x000fe20000000022 */
[----:B------:R-:W3:Y:S04]  /*08a0*/  LDG.E.EL.U16 R36, [R18.64+0x3600] ;  /* 0x0036000412247981 */ /* 0x000ee8000c2e1500 */
[----:B------:R0:W4:Y:S01]  /*08b0*/  @!P1 LDG.E.EF R29, [R24.64] ;  /* 0x00000004181d9981 */ /* 0x000122000c0e1900 */
[----:B------:R-:W-:-:S05]  /*08c0*/  IMAD.WIDE R26, R28, R9, c[0x0][0x160] ;  /* 0x000058001c1a7625 */ /* 0x000fca00078e0209 */
[----:B------:R4:W5:Y:S04]  /*08d0*/  @!P1 LDG.E.EF.U16 R34, [R26.64] ;  /* 0x000000041a229981 */ /* 0x000968000c0e1500 */
[----:B0-----:R-:W5:Y:S04]  /*08e0*/  LDG.E.EL.U16 R24, [R14.64+0x400] ;  /* 0x000400040e187981 */ /* 0x001f68000c2e1500 */
[----:B------:R-:W5:Y:S01]  /*08f0*/  LDG.E.EL.U16 R25, [R22.64+0x400] ;  /* 0x0004000416197981 */ /* 0x000f62000c2e1500 */
[----:B----4-:R-:W-:Y:S01]  /*0900*/  I2FP.F32.S32 R27, R29 ;  /* 0x0000001d001b7245 */ /* 0x010fe20000201400 */
[----:B---3--:R-:W-:-:S04]  /*0910*/  IMAD.U32 R36, R36, 0x10000, RZ ;  /* 0x0001000024247824 */ /* 0x008fc800078e00ff */
[----:B--2---:R-:W-:Y:S01]  /*0920*/  FADD R37, R37, R36 ;  /* 0x0000002425257221 */ /* 0x004fe20000000000 */
[----:B-----5:R-:W-:Y:S01]  /*0930*/  SHF.L.U32 R29, R24, 0x10, RZ ;  /* 0x00000010181d7819 */ /* 0x020fe200000006ff */
[----:B------:R-:W-:Y:S01]  /*0940*/  FMUL R24, R12, R27 ;  /* 0x0000001b0c187220 */ /* 0x000fe20000400000 */
[----:B------:R-:W-:Y:S02]  /*0950*/  IMAD.U32 R26, R25, 0x10000, RZ ;  /* 0x00010000191a7824 */ /* 0x000fe400078e00ff */
[----:B------:R-:W-:Y:S02]  /*0960*/  IMAD.U32 R25, R34, 0x10000, RZ ;  /* 0x0001000022197824 */ /* 0x000fe400078e00ff */
[----:B------:R-:W-:-:S04]  /*0970*/  FFMA R24, R29, R24, R26 ;  /* 0x000000181d187223 */ /* 0x000fc8000000001a */
[----:B------:R-:W-:Y:S01]  /*0980*/  FFMA R34, R24, R37, R25 ;  /* 0x0000002518227223 */ /* 0x000fe20000000019 */
[----:B------:R-:W-:-:S04]  /*0990*/  IADD3 R36, R10, 0x300, RZ ;  /* 0x000003000a247810 */ /* 0x000fc80007ffe0ff */
[----:B------:R-:W-:Y:S01]  /*09a0*/  F2FP.BF16.PACK_AB R24, RZ, R34 ;  /* 0x00000022ff18723e */ /* 0x000fe200000010ff */
[----:B------:R-:W-:Y:S01]  /*09b0*/  IMAD.WIDE R28, R28, R9, c[0x0][0x1a0] ;  /* 0x000068001c1c7625 */ /* 0x000fe200078e0209 */
[----:B------:R-:W-:Y:S02]  /*09c0*/  MOV R37, RZ ;  /* 0x000000ff00257202 */ /* 0x000fe40000000f00 */
[----:B------:R-:W-:Y:S01]  /*09d0*/  PRMT R27, R24, 0x7610, R27 ;  /* 0x00007610181b7816 */ /* 0x000fe2000000001b */
[----:B------:R-:W-:-:S04]  /*09e0*/  IMAD.WIDE R24, R36, R33, c[0x0][0x178] ;  /* 0x00005e0024187625 */ /* 0x000fc800078e0221 */
[----:B------:R0:W-:Y:S04]  /*09f0*/  @!P1 STG.E.U16 [R28.64], R27 ;  /* 0x0000001b1c009986 */ /* 0x0001e8000c101504 */
[----:B------:R1:W2:Y:S01]  /*0a00*/  @!P1 LDG.E.EF R37, [R24.64] ;  /* 0x0000000418259981 */ /* 0x0002a2000c0e1900 */
[----:B0-----:R-:W-:-:S03]  /*0a10*/  IMAD.WIDE R26, R36, R9, c[0x0][0x160] ;  /* 0x00005800241a7625 */ /* 0x001fc600078e0209 */
[----:B------:R-:W3:Y:S01]  /*0a20*/  LDG.E.EL.U16 R28, [R14.64+0x600] ;  /* 0x000600040e1c7981 */ /* 0x000ee2000c2e1500 */
[----:B-1----:R-:W-:-:S03]  /*0a30*/  PRMT R24, RZ, 0x7610, R24 ;  /* 0x00007610ff187816 */ /* 0x002fc60000000018 */
[----:B------:R-:W4:Y:S04]  /*0a40*/  LDG.E.EL.U16 R25, [R22.64+0x600] ;  /* 0x0006000416197981 */ /* 0x000f28000c2e1500 */
[----:B------:R0:W5:Y:S04]  /*0a50*/  @!P1 LDG.E.EF.U16 R24, [R26.64] ;  /* 0x000000041a189981 */ /* 0x000168000c0e1500 */
[----:B------:R-:W5:Y:S04]  /*0a60*/  LDG.E.EL R29, [R20.64+0x7000] ;  /* 0x00700004141d7981 */ /* 0x000f68000c2e1900 */
[----:B0-----:R-:W5:Y:S01]  /*0a70*/  LDG.E.EL.U16 R26, [R18.64+0x3800] ;  /* 0x00380004121a7981 */ /* 0x001f62000c2e1500 */
[----:B------:R-:W-:-:S02]  /*0a80*/  FSEL R30, R35, R30, !P1 ;  /* 0x0000001e231e7208 */ /* 0x000fc40004800000 */
[----:B------:R-:W-:Y:S02]  /*0a90*/  FSEL R13, R32, R13, !P1 ;  /* 0x0000000d200d7208 */ /* 0x000fe40004800000 */
[----:B--2---:R-:W-:Y:S01]  /*0aa0*/  I2FP.F32.S32 R37, R37 ;  /* 0x0000002500257245 */ /* 0x004fe20000201400 */
[----:B---3--:R-:W-:Y:S02]  /*0ab0*/  IMAD.U32 R28, R28, 0x10000, RZ ;  /* 0x000100001c1c7824 */ /* 0x008fe400078e00ff */
[----:B----4-:R-:W-:Y:S02]  /*0ac0*/  IMAD.U32 R27, R25, 0x10000, RZ ;  /* 0x00010000191b7824 */ /* 0x010fe400078e00ff */
[----:B------:R-:W-:Y:S01]  /*0ad0*/  FMUL R25, R12, R37 ;  /* 0x000000250c197220 */ /* 0x000fe20000400000 */
[----:B------:R-:W-:-:S03]  /*0ae0*/  FADD R37, R30, 1 ;  /* 0x3f8000001e257421 */ /* 0x000fc60000000000 */
[----:B------:R-:W-:Y:S01]  /*0af0*/  FFMA R25, R28, R25, R27 ;  /* 0x000000191c197223 */ /* 0x000fe2000000001b */
[----:B-----5:R-:W-:Y:S01]  /*0b00*/  SHF.L.U32 R24, R24, 0x10, RZ ;  /* 0x0000001018187819 */ /* 0x020fe200000006ff */
[----:B------:R-:W-:Y:S02]  /*0b10*/  IMAD.U32 R28, R26, 0x10000, RZ ;  /* 0x000100001a1c7824 */ /* 0x000fe400078e00ff */
[----:B------:R-:W0:Y:S02]  /*0b20*/  MUFU.RCP R26, R37 ;  /* 0x00000025001a7308 */ /* 0x000e240000001000 */
[----:B------:R-:W-:Y:S01]  /*0b30*/  FADD R28, R29, R28 ;  /* 0x0000001c1d1c7221 */ /* 0x000fe20000000000 */
[----:B------:R-:W-:-:S03]  /*0b40*/  FSEL R30, R37, R30, !P1 ;  /* 0x0000001e251e7208 */ /* 0x000fc60004800000 */
[----:B------:R-:W-:Y:S01]  /*0b50*/  FFMA R24, R25, R28, R24 ;  /* 0x0000001c19187223 */ /* 0x000fe20000000018 */
[----:B------:R-:W-:Y:S01]  /*0b60*/  FADD R28, -R13, R34 ;  /* 0x000000220d1c7221 */ /* 0x000fe20000000100 */
[----:B------:R-:W-:-:S03]  /*0b70*/  FADD R35, R30, 1 ;  /* 0x3f8000001e237421 */ /* 0x000fc60000000000 */
[----:B0-----:R-:W-:-:S05]  /*0b80*/  FFMA R26, R28, R26, R13 ;  /* 0x0000001a1c1a7223 */ /* 0x001fca000000000d */
[----:B------:R-:W-:Y:S02]  /*0b90*/  FSEL R32, R26, R13, !P1 ;  /* 0x0000000d1a207208 */ /* 0x000fe40004800000 */
[----:B------:R-:W0:Y:S01]  /*0ba0*/  MUFU.RCP R13, R35 ;  /* 0x00000023000d7308 */ /* 0x000e220000001000 */
[----:B------:R-:W-:-:S04]  /*0bb0*/  F2FP.BF16.PACK_AB R25, RZ, R24 ;  /* 0x00000018ff19723e */ /* 0x000fc800000010ff */
[----:B------:R-:W-:Y:S01]  /*0bc0*/  PRMT R37, R25, 0x7610, R37 ;  /* 0x0000761019257816 */ /* 0x000fe20000000025 */
[----:B------:R-:W-:Y:S01]  /*0bd0*/  FADD R25, -R32, R24 ;  /* 0x0000001820197221 */ /* 0x000fe20000000100 */
[----:B------:R-:W-:-:S04]  /*0be0*/  FADD R34, R34, -R26 ;  /* 0x8000001a22227221 */ /* 0x000fc80000000000 */
[----:B------:R-:W-:Y:S01]  /*0bf0*/  @!P1 FFMA R31, R28, R34, R31 ;  /* 0x000000221c1f9223 */ /* 0x000fe2000000001f */
[----:B------:R-:W-:Y:S01]  /*0c00*/  IADD3 R28, R10, 0x400, RZ ;  /* 0x000004000a1c7810 */ /* 0x000fe20007ffe0ff */
[----:B0-----:R-:W-:-:S04]  /*0c10*/  FFMA R13, R25, R13, R32 ;  /* 0x0000000d190d7223 */ /* 0x001fc80000000020 */
[----:B------:R-:W-:Y:S01]  /*0c20*/  FADD R24, R24, -R13 ;  /* 0x8000000d18187221 */ /* 0x000fe20000000000 */
[----:B------:R-:W-:-:S03]  /*0c30*/  IMAD.WIDE R26, R36, R9, c[0x0][0x1a0] ;  /* 0x00006800241a7625 */ /* 0x000fc600078e0209 */
[----:B------:R-:W-:Y:S01]  /*0c40*/  @!P1 FFMA R31, R25, R24, R31 ;  /* 0x00000018191f9223 */ /* 0x000fe2000000001f */
[----:B------:R-:W-:Y:S02]  /*0c50*/  IMAD.MOV.U32 R29, RZ, RZ, RZ ;  /* 0x000000ffff1d7224 */ /* 0x000fe400078e00ff */
[----:B------:R-:W-:Y:S01]  /*0c60*/  IMAD.WIDE R24, R28, R33, c[0x0][0x178] ;  /* 0x00005e001c187625 */ /* 0x000fe200078e0221 */
[----:B------:R0:W-:Y:S01]  /*0c70*/  @!P1 STG.E.U16 [R26.64], R37 ;  /* 0x000000251a009986 */ /* 0x0001e2000c101504 */
[----:B------:R-:W-:-:S03]  /*0c80*/  PRMT R34, RZ, 0x7610, R34 ;  /* 0x00007610ff227816 */ /* 0x000fc60000000022 */
[----:B------:R1:W2:Y:S04]  /*0c90*/  @!P1 LDG.E.EF R29, [R24.64] ;  /* 0x00000004181d9981 */ /* 0x0002a8000c0e1900 */
[----:B------:R-:W3:Y:S01]  /*0ca0*/  LDG.E.EL.U16 R36, [R18.64+0x3a00] ;  /* 0x003a000412247981 */ /* 0x000ee2000c2e1500 */
[----:B0-----:R-:W-:-:S03]  /*0cb0*/  IMAD.WIDE R26, R28, R9, c[0x0][0x160] ;  /* 0x000058001c1a7625 */ /* 0x001fc600078e0209 */
[----:B------:R-:W4:Y:S04]  /*0cc0*/  LDG.E.EL R37, [R20.64+0x7400] ;  /* 0x0074000414257981 */ /* 0x000f28000c2e1900 */
[----:B-1----:R-:W5:Y:S04]  /*0cd0*/  LDG.E.EL.U16 R24, [R14.64+0x800] ;  /* 0x000800040e187981 */ /* 0x002f68000c2e1500 */
[----:B------:R-:W4:Y:S04]  /*0ce0*/  LDG.E.EL.U16 R25, [R22.64+0x800] ;  /* 0x0008000416197981 */ /* 0x000f28000c2e1500 */
[----:B------:R2:W4:Y:S02]  /*0cf0*/  @!P1 LDG.E.EF.U16 R34, [R26.64] ;  /* 0x000000041a229981 */ /* 0x000524000c0e1500 */
[----:B--2---:R-:W-:-:S02]  /*0d00*/  I2FP.F32.S32 R27, R29 ;  /* 0x0000001d001b7245 */ /* 0x004fc40000201400 */
[----:B---3--:R-:W-:Y:S01]  /*0d10*/  SHF.L.U32 R36, R36, 0x10, RZ ;  /* 0x0000001024247819 */ /* 0x008fe200000006ff */
[----:B-----5:R-:W-:Y:S02]  /*0d20*/  IMAD.U32 R29, R24, 0x10000, RZ ;  /* 0x00010000181d7824 */ /* 0x020fe400078e00ff */
[----:B------:R-:W-:Y:S01]  /*0d30*/  FMUL R24, R12, R27 ;  /* 0x0000001b0c187220 */ /* 0x000fe20000400000 */
[----:B----4-:R-:W-:Y:S01]  /*0d40*/  IMAD.U32 R26, R25, 0x10000, RZ ;  /* 0x00010000191a7824 */ /* 0x010fe200078e00ff */
        /* <DEDUP_REMOVED lines=8> */
[----:B------:R-:W-:Y:S02]  /*0dd0*/  IMAD.MOV.U32 R37, RZ, RZ, RZ ;  /* 0x000000ffff257224 */ /* 0x000fe400078e00ff */
[C---:B------:R-:W-:Y:S02]  /*0de0*/  IMAD.WIDE R24, R36.reuse, R33, c[0x0][0x178] ;  /* 0x00005e0024187625 */ /* 0x040fe400078e0221 */
        /* <DEDUP_REMOVED lines=12> */
[----:B---3--:R-:W-:Y:S01]  /*0eb0*/  IMAD.U32 R28, R28, 0x10000, RZ ;  /* 0x000100001c1c7824 */ /* 0x008fe200078e00ff */
[----:B----4-:R-:W-:-:S03]  /*0ec0*/  SHF.L.U32 R27, R25, 0x10, RZ ;  /* 0x00000010191b7819 */ /* 0x010fc600000006ff */
[----:B------:R-:W-:Y:S01]  /*0ed0*/  FMUL R25, R12, R37 ;  /* 0x000000250c197220 */ /* 0x000fe20000400000 */
[----:B------:R-:W-:-:S03]  /*0ee0*/  FADD R37, R30, 1 ;  /* 0x3f8000001e257421 */ /* 0x000fc60000000000 */
[----:B------:R-:W-:Y:S01]  /*0ef0*/  FFMA R25, R28, R25, R27 ;  /* 0x000000191c197223 */ /* 0x000fe2000000001b */
[----:B-----5:R-:W-:Y:S02]  /*0f00*/  IMAD.U32 R24, R24, 0x10000, RZ ;  /* 0x0001000018187824 */ /* 0x020fe400078e00ff */
        /* <DEDUP_REMOVED lines=31> */
[----:B--2---:R-:W-:Y:S01]  /*1100*/  I2FP.F32.S32 R27, R29 ;  /* 0x0000001d001b7245 */ /* 0x004fe20000201400 */
[----:B---3--:R-:W-:Y:S01]  /*1110*/  IMAD.U32 R36, R36, 0x10000, RZ ;  /* 0x0001000024247824 */ /* 0x008fe200078e00ff */
[----:B-----5:R-:W-:-:S03]  /*1120*/  SHF.L.U32 R29, R24, 0x10, RZ ;  /* 0x00000010181d7819 */ /* 0x020fc600000006ff */
        /* <DEDUP_REMOVED lines=13> */
[----:B------:R1:W2:Y:S04]  /*1200*/  @!P1 LDG.E.EF R37, [R24.64] ;  /* 0x0000000418259981 */ /* 0x0002a8000c0e1900 */
[----:B0-----:R-:W3:Y:S01]  /*1210*/  LDG.E.EL.U16 R28, [R14.64+0xe00] ;  /* 0x000e00040e1c7981 */ /* 0x001ee2000c2e1500 */
[----:B------:R-:W-:Y:S01]  /*1220*/  IMAD.WIDE R26, R36, R9, c[0x0][0x160] ;  /* 0x00005800241a7625 */ /* 0x000fe200078e0209 */
[----:B-1----:R-:W-:-:S02]  /*1230*/  PRMT R24, RZ, 0x7610, R24 ;  /* 0x00007610ff187816 */ /* 0x002fc40000000018 */
[----:B------:R-:W4:Y:S04]  /*1240*/  LDG.E.EL.U16 R25, [R22.64+0xe00] ;  /* 0x000e000416197981 */ /* 0x000f28000c2e1500 */
[----:B------:R0:W5:Y:S04]  /*1250*/  @!P1 LDG.E.EF.U16 R24, [R26.64] ;  /* 0x000000041a189981 */ /* 0x000168000c0e1500 */
[----:B------:R-:W5:Y:S04]  /*1260*/  LDG.E.EL R29, [R20.64+0x8000] ;  /* 0x00800004141d7981 */ /* 0x000f68000c2e1900 */
[----:B0-----:R-:W5:Y:S01]  /*1270*/  LDG.E.EL.U16 R26, [R18.64+0x4000] ;  /* 0x00400004121a7981 */ /* 0x001f62000c2e1500 */
[----:B------:R-:W-:-:S05]  /*1280*/  FSEL R30, R35, R30, !P1 ;  /* 0x0000001e231e7208 */ /* 0x000fca0004800000 */
[----:B------:R-:W-:-:S05]  /*1290*/  FADD R35, R30, 1 ;  /* 0x3f8000001e237421 */ /* 0x000fca0000000000 */
[----:B------:R-:W-:Y:S02]  /*12a0*/  FSEL R30, R35, R30, !P1 ;  /* 0x0000001e231e7208 */ /* 0x000fe40004800000 */
[----:B--2---:R-:W-:-:S05]  /*12b0*/  I2FP.F32.S32 R37, R37 ;  /* 0x0000002500257245 */ /* 0x004fca0000201400 */
[----:B------:R-:W-:Y:S01]  /*12c0*/  FMUL R37, R12, R37 ;  /* 0x000000250c257220 */ /* 0x000fe20000400000 */
[----:B---3--:R-:W-:Y:S02]  /*12d0*/  IMAD.U32 R28, R28, 0x10000, RZ ;  /* 0x000100001c1c7824 */ /* 0x008fe400078e00ff */
[----:B----4-:R-:W-:-:S04]  /*12e0*/  IMAD.U32 R25, R25, 0x10000, RZ ;  /* 0x0001000019197824 */ /* 0x010fc800078e00ff */
[----:B------:R-:W-:Y:S01]  /*12f0*/  FFMA R28, R28, R37, R25 ;  /* 0x000000251c1c7223 */ /* 0x000fe20000000019 */
[----:B------:R-:W-:Y:S02]  /*1300*/  FSEL R25, R13, R32, !P1 ;  /* 0x000000200d197208 */ /* 0x000fe40004800000 */
[----:B-----5:R-:W-:Y:S01]  /*1310*/  SHF.L.U32 R13, R24, 0x10, RZ ;  /* 0x00000010180d7819 */ /* 0x020fe200000006ff */
[----:B------:R-:W-:Y:S02]  /*1320*/  IMAD.U32 R32, R26, 0x10000, RZ ;  /* 0x000100001a207824 */ /* 0x000fe400078e00ff */
[----:B------:R-:W0:Y:S02]  /*1330*/  MUFU.RCP R26, R35 ;  /* 0x00000023001a7308 */ /* 0x000e240000001000 */
[----:B------:R-:W-:-:S04]  /*1340*/  FADD R29, R29, R32 ;  /* 0x000000201d1d7221 */ /* 0x000fc80000000000 */
[----:B------:R-:W-:Y:S01]  /*1350*/  FFMA R24, R28, R29, R13 ;  /* 0x0000001d1c187223 */ /* 0x000fe2000000000d */
[----:B------:R-:W-:Y:S01]  /*1360*/  FADD R13, R30, 1 ;  /* 0x3f8000001e0d7421 */ /* 0x000fe20000000000 */
[----:B------:R-:W-:-:S03]  /*1370*/  FADD R28, -R25, R34 ;  /* 0x00000022191c7221 */ /* 0x000fc60000000100 */
[----:B------:R-:W1:Y:S01]  /*1380*/  MUFU.RCP R29, R13 ;  /* 0x0000000d001d7308 */ /* 0x000e620000001000 */
[----:B0-----:R-:W-:-:S05]  /*1390*/  FFMA R26, R28, R26, R25 ;  /* 0x0000001a1c1a7223 */ /* 0x001fca0000000019 */
[----:B------:R-:W-:Y:S02]  /*13a0*/  FSEL R32, R26, R25, !P1 ;  /* 0x000000191a207208 */ /* 0x000fe40004800000 */
[----:B------:R-:W-:-:S04]  /*13b0*/  F2FP.BF16.PACK_AB R25, RZ, R24 ;  /* 0x00000018ff19723e */ /* 0x000fc800000010ff */
[----:B------:R-:W-:Y:S01]  /*13c0*/  PRMT R35, R25, 0x7610, R35 ;  /* 0x0000761019237816 */ /* 0x000fe20000000023 */
[----:B------:R-:W-:Y:S01]  /*13d0*/  FADD R25, -R32, R24 ;  /* 0x0000001820197221 */ /* 0x000fe20000000100 */
[----:B------:R-:W-:-:S03]  /*13e0*/  FADD R34, R34, -R26 ;  /* 0x8000001a22227221 */ /* 0x000fc60000000000 */
[----:B-1----:R-:W-:Y:S01]  /*13f0*/  FFMA R29, R25, R29, R32 ;  /* 0x0000001d191d7223 */ /* 0x002fe20000000020 */
[----:B------:R-:W-:Y:S01]  /*1400*/  @!P1 FFMA R31, R28, R34, R31 ;  /* 0x000000221c1f9223 */ /* 0x000fe2000000001f */
[----:B------:R-:W-:Y:S02]  /*1410*/  IADD3 R34, R10, 0x800, RZ ;  /* 0x000008000a227810 */ /* 0x000fe40007ffe0ff */
[----:B------:R-:W-:Y:S01]  /*1420*/  FADD R24, R24, -R29 ;  /* 0x8000001d18187221 */ /* 0x000fe20000000000 */
[----:B------:R-:W-:-:S03]  /*1430*/  IMAD.WIDE R26, R36, R9, c[0x0][0x1a0] ;  /* 0x00006800241a7625 */ /* 0x000fc600078e0209 */
[----:B------:R-:W-:Y:S01]  /*1440*/  @!P1 FFMA R31, R25, R24, R31 ;  /* 0x00000018191f9223 */ /* 0x000fe2000000001f */
[----:B------:R-:W-:Y:S02]  /*1450*/  IMAD.MOV.U32 R28, RZ, RZ, RZ ;  /* 0x000000ffff1c7224 */ /* 0x000fe400078e00ff */
[C---:B------:R-:W-:Y:S01]  /*1460*/  IMAD.WIDE R24, R34.reuse, R33, c[0x0][0x178] ;  /* 0x00005e0022187625 */ /* 0x040fe200078e0221 */
[----:B------:R0:W-:Y:S04]  /*1470*/  @!P1 STG.E.U16 [R26.64], R35 ;  /* 0x000000231a009986 */ /* 0x0001e8000c101504 */
[----:B------:R1:W2:Y:S04]  /*1480*/  @!P1 LDG.E.EF R28, [R24.64] ;  /* 0x00000004181c9981 */ /* 0x0002a8000c0e1900 */
[----:B------:R-:W3:Y:S01]  /*1490*/  LDG.E.EL.U16 R36, [R18.64+0x4200] ;  /* 0x0042000412247981 */ /* 0x000ee2000c2e1500 */
[----:B0-----:R-:W-:Y:S01]  /*14a0*/  PRMT R35, RZ, 0x7610, R35 ;  /* 0x00007610ff237816 */ /* 0x001fe20000000023 */
[----:B------:R-:W-:-:S02]  /*14b0*/  IMAD.WIDE R26, R34, R9, c[0x0][0x160] ;  /* 0x00005800221a7625 */ /* 0x000fc400078e0209 */
[----:B-1----:R-:W4:Y:S04]  /*14c0*/  LDG.E.EL.U16 R24, [R14.64+0x1000] ;  /* 0x001000040e187981 */ /* 0x002f28000c2e1500 */
[----:B------:R-:W5:Y:S04]  /*14d0*/  LDG.E.EL.U16 R25, [R22.64+0x1000] ;  /* 0x0010000416197981 */ /* 0x000f68000c2e1500 */
[----:B------:R2:W5:Y:S04]  /*14e0*/  @!P1 LDG.E.EF.U16 R35, [R26.64] ;  /* 0x000000041a239981 */ /* 0x000568000c0e1500 */
[----:B------:R-:W5:Y:S01]  /*14f0*/  LDG.E.EL R37, [R20.64+0x8400] ;  /* 0x0084000414257981 */ /* 0x000f62000c2e1900 */
[----:B--2---:R-:W-:-:S02]  /*1500*/  I2FP.F32.S32 R27, R28 ;  /* 0x0000001c001b7245 */ /* 0x004fc40000201400 */
[----:B---3--:R-:W-:Y:S01]  /*1510*/  SHF.L.U32 R36, R36, 0x10, RZ ;  /* 0x0000001024247819 */ /* 0x008fe200000006ff */
[----:B----4-:R-:W-:Y:S02]  /*1520*/  IMAD.U32 R28, R24, 0x10000, RZ ;  /* 0x00010000181c7824 */ /* 0x010fe400078e00ff */
[----:B-----5:R-:W-:Y:S01]  /*1530*/  IMAD.U32 R24, R25, 0x10000, RZ ;  /* 0x0001000019187824 */ /* 0x020fe200078e00ff */
[----:B------:R-:W-:Y:S01]  /*1540*/  FMUL R25, R12, R27 ;  /* 0x0000001b0c197220 */ /* 0x000fe20000400000 */
[----:B------:R-:W-:-:S03]  /*1550*/  IMAD.U32 R35, R35, 0x10000, RZ ;  /* 0x0001000023237824 */ /* 0x000fc600078e00ff */
[----:B------:R-:W-:Y:S01]  /*1560*/  FFMA R28, R28, R25, R24 ;  /* 0x000000191c1c7223 */ /* 0x000fe20000000018 */
[----:B------:R-:W-:-:S04]  /*1570*/  FADD R37, R37, R36 ;  /* 0x0000002425257221 */ /* 0x000fc80000000000 */
[----:B------:R-:W-:Y:S01]  /*1580*/  FFMA R28, R28, R37, R35 ;  /* 0x000000251c1c7223 */ /* 0x000fe20000000023 */
[----:B------:R-:W-:-:S04]  /*1590*/  IMAD.WIDE R34, R34, R9, c[0x0][0x1a0] ;  /* 0x0000680022227625 */ /* 0x000fc800078e0209 */
[----:B------:R-:W-:Y:S02]  /*15a0*/  F2FP.BF16.PACK_AB R24, RZ, R28 ;  /* 0x0000001cff18723e */ /* 0x000fe400000010ff */
[----:B------:R-:W-:Y:S02]  /*15b0*/  IADD3 R37, R10, 0x900, RZ ;  /* 0x000009000a257810 */ /* 0x000fe40007ffe0ff */
[----:B------:R-:W-:Y:S01]  /*15c0*/  PRMT R25, R24, 0x7610, R25 ;  /* 0x0000761018197816 */ /* 0x000fe20000000019 */
[----:B------:R-:W-:-:S04]  /*15d0*/  IMAD.MOV.U32 R36, RZ, RZ, RZ ;  /* 0x000000ffff247224 */ /* 0x000fc800078e00ff */
[----:B------:R0:W-:Y:S01]  /*15e0*/  @!P1 STG.E.U16 [R34.64], R25 ;  /* 0x0000001922009986 */ /* 0x0001e2000c101504 */
[----:B------:R-:W-:-:S04]  /*15f0*/  IMAD.WIDE R26, R37, R9, c[0x0][0x160] ;  /* 0x00005800251a7625 */ /* 0x000fc800078e0209 */
[----:B0-----:R-:W-:Y:S01]  /*1600*/  IMAD.WIDE R24, R37, R33, c[0x0][0x178] ;  /* 0x00005e0025187625 */ /* 0x001fe200078e0221 */
[----:B------:R-:W2:Y:S04]  /*1610*/  LDG.E.EL R34, [R20.64+0x8800] ;  /* 0x0088000414227981 */ /* 0x000ea8000c2e1900 */
[----:B------:R0:W3:Y:S02]  /*1620*/  @!P1 LDG.E.EF R36, [R24.64] ;  /* 0x0000000418249981 */ /* 0x0000e4000c0e1900 */
[----:B0-----:R-:W-:Y:S02]  /*1630*/  PRMT R24, RZ, 0x7610, R24 ;  /* 0x00007610ff187816 */ /* 0x001fe40000000018 */
[----:B------:R-:W4:Y:S04]  /*1640*/  LDG.E.EL.U16 R25, [R22.64+0x1200] ;  /* 0x0012000416197981 */ /* 0x000f28000c2e1500 */
[----:B------:R0:W5:Y:S04]  /*1650*/  @!P1 LDG.E.EF.U16 R24, [R26.64] ;  /* 0x000000041a189981 */ /* 0x000168000c0e1500 */
[----:B0-----:R-:W2:Y:S04]  /*1660*/  LDG.E.EL.U16 R27, [R14.64+0x1200] ;  /* 0x001200040e1b7981 */ /* 0x001ea8000c2e1500 */
[----:B------:R-:W5:Y:S01]  /*1670*/  LDG.E.EL.U16 R26, [R18.64+0x4400] ;  /* 0x00440004121a7981 */ /* 0x000f62000c2e1500 */
[----:B---3--:R-:W-:-:S05]  /*1680*/  I2FP.F32.S32 R36, R36 ;  /* 0x0000002400247245 */ /* 0x008fca0000201400 */
[----:B------:R-:W-:Y:S01]  /*1690*/  FMUL R36, R12, R36 ;  /* 0x000000240c247220 */ /* 0x000fe20000400000 */
[----:B----4-:R-:W-:Y:S01]  /*16a0*/  SHF.L.U32 R25, R25, 0x10, RZ ;  /* 0x0000001019197819 */ /* 0x010fe200000006ff */
[----:B--2---:R-:W-:-:S04]  /*16b0*/  IMAD.U32 R35, R27, 0x10000, RZ ;  /* 0x000100001b237824 */ /* 0x004fc800078e00ff */
[----:B------:R-:W-:Y:S01]  /*16c0*/  FFMA R36, R35, R36, R25 ;  /* 0x0000002423247223 */ /* 0x000fe20000000019 */
[----:B-----5:R-:W-:Y:S02]  /*16d0*/  IMAD.U32 R25, R26, 0x10000, RZ ;  /* 0x000100001a197824 */ /* 0x020fe400078e00ff */
[----:B------:R-:W-:Y:S02]  /*16e0*/  IMAD.U32 R27, R24, 0x10000, RZ ;  /* 0x00010000181b7824 */ /* 0x000fe400078e00ff */
[----:B------:R-:W-:-:S04]  /*16f0*/  FADD R25, R34, R25 ;  /* 0x0000001922197221 */ /* 0x000fc80000000000 */
[----:B------:R-:W-:-:S05]  /*1700*/  FFMA R36, R36, R25, R27 ;  /* 0x0000001924247223 */ /* 0x000fca000000001b */
[----:B------:R-:W-:-:S04]  /*1710*/  F2FP.BF16.PACK_AB R24, RZ, R36 ;  /* 0x00000024ff18723e */ /* 0x000fc800000010ff */
[----:B------:R-:W-:Y:S01]  /*1720*/  PRMT R27, R24, 0x7610, R27 ;  /* 0x00007610181b7816 */ /* 0x000fe2000000001b */
[----:B------:R-:W-:Y:S01]  /*1730*/  IMAD.WIDE R24, R37, R9, c[0x0][0x1a0] ;  /* 0x0000680025187625 */ /* 0x000fe200078e0209 */
[----:B------:R-:W-:-:S04]  /*1740*/  IADD3 R37, R10, 0xa00, RZ ;  /* 0x00000a000a257810 */ /* 0x000fc80007ffe0ff */
[----:B------:R0:W-:Y:S04]  /*1750*/  @!P1 STG.E.U16 [R24.64], R27 ;  /* 0x0000001b18009986 */ /* 0x0001e8000c101504 */
[----:B------:R1:W2:Y:S04]  /*1760*/  LDG.E.EL.U16 R15, [R14.64+0x1400] ;  /* 0x001400040e0f7981 */ /* 0x0002a8000c2e1500 */
[----:B------:R3:W4:Y:S01]  /*1770*/  LDG.E.EL.U16 R22, [R22.64+0x1400] ;  /* 0x0014000416167981 */ /* 0x000722000c2e1500 */
[----:B0-----:R-:W-:-:S03]  /*1780*/  IMAD.MOV.U32 R24, RZ, RZ, RZ ;  /* 0x000000ffff187224 */ /* 0x001fc600078e00ff */
[----:B------:R-:W5:Y:S01]  /*1790*/  LDG.E.EL R25, [R20.64+0x8c00] ;  /* 0x008c000414197981 */ /* 0x000f62000c2e1900 */
[----:B------:R-:W-:-:S03]  /*17a0*/  IMAD.WIDE R26, R37, R33, c[0x0][0x178] ;  /* 0x00005e00251a7625 */ /* 0x000fc600078e0221 */
[----:B-1----:R-:W2:Y:S04]  /*17b0*/  LDG.E.EL.U16 R14, [R18.64+0x4600] ;  /* 0x00460004120e7981 */ /* 0x002ea8000c2e1500 */
[----:B------:R0:W2:Y:S01]  /*17c0*/  @!P1 LDG.E.EF R24, [R26.64] ;  /* 0x000000041a189981 */ /* 0x0000a2000c0e1900 */
[----:B------:R-:W-:Y:S01]  /*17d0*/  PRMT R33, RZ, 0x7610, R33 ;  /* 0x00007610ff217816 */ /* 0x000fe20000000021 */
[----:B------:R-:W-:-:S05]  /*17e0*/  IMAD.WIDE R34, R37, R9, c[0x0][0x160] ;  /* 0x0000580025227625 */ /* 0x000fca00078e0209 */
[----:B------:R-:W4:Y:S01]  /*17f0*/  @!P1 LDG.E.EF.U16 R33, [R34.64] ;  /* 0x0000000422219981 */ /* 0x000f22000c0e1500 */
[----:B------:R-:W-:-:S05]  /*1800*/  FSEL R13, R13, R30, !P1 ;  /* 0x0000001e0d0d7208 */ /* 0x000fca0004800000 */
[----:B------:R-:W-:-:S05]  /*1810*/  FADD R30, R13, 1 ;  /* 0x3f8000000d1e7421 */ /* 0x000fca0000000000 */
[----:B0-----:R-:W-:Y:S02]  /*1820*/  FSEL R26, R30, R13, !P1 ;  /* 0x0000000d1e1a7208 */ /* 0x001fe40004800000 */
[----:B------:R-:W0:Y:S01]  /*1830*/  MUFU.RCP R13, R30 ;  /* 0x0000001e000d7308 */ /* 0x000e220000001000 */
[----:B------:R-:W-:Y:S02]  /*1840*/  FSEL R29, R29, R32, !P1 ;  /* 0x000000201d1d7208 */ /* 0x000fe40004800000 */
[----:B---3--:R-:W-:-:S05]  /*1850*/  FADD R23, R26, 1 ;  /* 0x3f8000001a177421 */ /* 0x008fca0000000000 */
[----:B------:R-:W-:Y:S02]  /*1860*/  FSEL R26, R23, R26, !P1 ;  /* 0x0000001a171a7208 */ /* 0x000fe40004800000 */
[----:B------:R-:W1:Y:S01]  /*1870*/  MUFU.RCP R23, R23 ;  /* 0x0000001700177308 */ /* 0x000e620000001000 */
[----:B--2---:R-:W-:Y:S01]  /*1880*/  I2FP.F32.S32 R27, R24 ;  /* 0x00000018001b7245 */ /* 0x004fe20000201400 */
[----:B------:R-:W-:-:S04]  /*1890*/  FADD R24, -R29, R28 ;  /* 0x0000001c1d187221 */ /* 0x000fc80000000100 */
[----:B------:R-:W-:Y:S01]  /*18a0*/  FMUL R27, R12, R27 ;  /* 0x0000001b0c1b7220 */ /* 0x000fe20000400000 */
[----:B------:R-:W-:Y:S01]  /*18b0*/  SHF.L.U32 R12, R15, 0x10, RZ ;  /* 0x000000100f0c7819 */ /* 0x000fe200000006ff */
[----:B0-----:R-:W-:Y:S01]  /*18c0*/  FFMA R13, R24, R13, R29 ;  /* 0x0000000d180d7223 */ /* 0x001fe2000000001d */
[----:B----4-:R-:W-:-:S04]  /*18d0*/  IMAD.U32 R15, R22, 0x10000, RZ ;  /* 0x00010000160f7824 */ /* 0x010fc800078e00ff */
[----:B------:R-:W-:Y:S01]  /*18e0*/  FFMA R12, R12, R27, R15 ;  /* 0x0000001b0c0c7223 */ /* 0x000fe2000000000f */
[----:B------:R-:W-:Y:S01]  /*18f0*/  FSEL R29, R13, R29, !P1 ;  /* 0x0000001d0d1d7208 */ /* 0x000fe20004800000 */
[----:B------:R-:W-:Y:S01]  /*1900*/  FADD R27, R26, 1 ;  /* 0x3f8000001a1b7421 */ /* 0x000fe20000000000 */
[----:B------:R-:W-:-:S03]  /*1910*/  IMAD.U32 R14, R14, 0x10000, RZ ;  /* 0x000100000e0e7824 */ /* 0x000fc600078e00ff */
[----:B------:R-:W-:Y:S01]  /*1920*/  FADD R22, -R29, R36 ;  /* 0x000000241d167221 */ /* 0x000fe20000000100 */
[----:B------:R-:W-:Y:S02]  /*1930*/  FSEL R15, R27, R26, !P1 ;  /* 0x0000001a1b0f7208 */ /* 0x000fe40004800000 */
[----:B------:R0:W2:Y:S01]  /*1940*/  MUFU.RCP R26, R27 ;  /* 0x0000001b001a7308 */ /* 0x0000a20000001000 */
[----:B-1----:R-:W-:Y:S01]  /*1950*/  FFMA R23, R22, R23, R29 ;  /* 0x0000001716177223 */ /* 0x002fe2000000001d */
[----:B------:R-:W-:Y:S01]  /*1960*/  FADD R28, R28, -R13 ;  /* 0x8000000d1c1c7221 */ /* 0x000fe20000000000 */
[----:B------:R-:W-:Y:S01]  /*1970*/  FADD R13, R15, R15 ;  /* 0x0000000f0f0d7221 */ /* 0x000fe20000000000 */
[----:B------:R-:W-:Y:S01]  /*1980*/  IMAD.U32 R33, R33, 0x10000, RZ ;  /* 0x0001000021217824 */ /* 0x000fe200078e00ff */
[----:B-----5:R-:W-:Y:S01]  /*1990*/  FADD R25, R25, R14 ;  /* 0x0000000e19197221 */ /* 0x020fe20000000000 */
[----:B------:R-:W-:Y:S02]  /*19a0*/  FSEL R29, R23, R29, !P1 ;  /* 0x0000001d171d7208 */ /* 0x000fe40004800000 */
[C---:B------:R-:W-:Y:S01]  /*19b0*/  FSETP.GEU.AND P2, PT, |R13|.reuse, 1.175494350822287508e-38, PT ;  /* 0x008000000d00780b */ /* 0x040fe20003f4e200 */
[----:B------:R-:W-:Y:S01]  /*19c0*/  FFMA R12, R12, R25, R33 ;  /* 0x000000190c0c7223 */ /* 0x000fe20000000021 */
[----:B------:R-:W-:Y:S01]  /*19d0*/  @!P1 FFMA R31, R24, R28, R31 ;  /* 0x0000001c181f9223 */ /* 0x000fe2000000001f */
[C---:B------:R-:W-:Y:S01]  /*19e0*/  FMUL R14, R13.reuse, 0.25 ;  /* 0x3e8000000d0e7820 */ /* 0x040fe20000400000 */
[----:B------:R-:W-:Y:S01]  /*19f0*/  FSETP.GT.AND P0, PT, |R13|, 8.50705917302346158658e+37, PT ;  /* 0x7e8000000d00780b */ /* 0x000fe20003f04200 */
[----:B------:R-:W-:-:S03]  /*1a00*/  FADD R28, -R29, R12 ;  /* 0x0000000c1d1c7221 */ /* 0x000fc60000000100 */
[----:B0-----:R-:W-:Y:S01]  /*1a10*/  FSEL R27, R14, R13, P0 ;  /* 0x0000000d0e1b7208 */ /* 0x001fe20000000000 */
[----:B--2---:R-:W-:Y:S01]  /*1a20*/  FFMA R26, R28, R26, R29 ;  /* 0x0000001a1c1a7223 */ /* 0x004fe2000000001d */
[----:B------:R-:W-:-:S03]  /*1a30*/  FADD R23, R36, -R23 ;  /* 0x8000001724177221 */ /* 0x000fc60000000000 */
[----:B------:R-:W-:Y:S01]  /*1a40*/  @!P2 FMUL R27, R27, 16777216 ;  /* 0x4b8000001b1ba820 */ /* 0x000fe20000400000 */
[----:B------:R-:W-:Y:S01]  /*1a50*/  FSEL R24, R26, R29, !P1 ;  /* 0x0000001d1a187208 */ /* 0x000fe20004800000 */
[----:B------:R-:W-:Y:S01]  /*1a60*/  @!P1 FFMA R31, R22, R23, R31 ;  /* 0x00000017161f9223 */ /* 0x000fe2000000001f */
[----:B------:R-:W-:-:S03]  /*1a70*/  FADD R26, R12, -R26 ;  /* 0x8000001a0c1a7221 */ /* 0x000fc60000000000 */
[----:B------:R-:W0:Y:S01]  /*1a80*/  SHFL.BFLY PT, R25, R24, 0x10, 0x1f ;  /* 0x0e001f0018197f89 */ /* 0x000e2200000e0000 */
[----:B------:R-:W1:Y:S01]  /*1a90*/  MUFU.RCP R27, R27 ;  /* 0x0000001b001b7308 */ /* 0x000e620000001000 */
[----:B------:R-:W-:Y:S01]  /*1aa0*/  @!P1 FFMA R31, R28, R26, R31 ;  /* 0x0000001a1c1f9223 */ /* 0x000fe2000000001f */
[----:B------:R-:W-:-:S04]  /*1ab0*/  FMUL R22, R15, 0.25 ;  /* 0x3e8000000f167820 */ /* 0x000fc80000400000 */
[----:B------:R-:W2:Y:S01]  /*1ac0*/  SHFL.BFLY PT, R26, R31, 0x10, 0x1f ;  /* 0x0e001f001f1a7f89 */ /* 0x000ea200000e0000 */
[----:B------:R-:W-:Y:S01]  /*1ad0*/  FSEL R28, R22, R15, P0 ;  /* 0x0000000f161c7208 */ /* 0x000fe20000000000 */
[----:B------:R-:W-:-:S04]  /*1ae0*/  FADD R22, R13, R13 ;  /* 0x0000000d0d167221 */ /* 0x000fc80000000000 */
[----:B------:R-:W-:Y:S01]  /*1af0*/  @!P2 FMUL R28, R28, 16777216 ;  /* 0x4b8000001c1ca820 */ /* 0x000fe20000400000 */
[C---:B------:R-:W-:Y:S01]  /*1b00*/  FSETP.GEU.AND P3, PT, |R22|.reuse, 1.175494350822287508e-38, PT ;  /* 0x008000001600780b */ /* 0x040fe20003f6e200 */
[C---:B------:R-:W-:Y:S01]  /*1b10*/  FMUL R23, R22.reuse, 0.25 ;  /* 0x3e80000016177820 */ /* 0x040fe20000400000 */
[----:B------:R-:W-:Y:S01]  /*1b20*/  FSETP.NEU.AND P2, PT, R13, RZ, PT ;  /* 0x000000ff0d00720b */ /* 0x000fe20003f4d000 */
[----:B-1----:R-:W-:Y:S01]  /*1b30*/  FMUL R28, R27, R28 ;  /* 0x0000001c1b1c7220 */ /* 0x002fe20000400000 */
[----:B------:R-:W-:-:S04]  /*1b40*/  FSETP.GT.AND P0, PT, |R22|, 8.50705917302346158658e+37, PT ;  /* 0x7e8000001600780b */ /* 0x000fc80003f04200 */
[----:B------:R-:W-:Y:S01]  /*1b50*/  FSEL R28, R28, RZ, P2 ;  /* 0x000000ff1c1c7208 */ /* 0x000fe20001000000 */
[----:B0-----:R-:W-:Y:S01]  /*1b60*/  FADD R25, R25, -R24 ;  /* 0x8000001819197221 */ /* 0x001fe20000000000 */
[----:B------:R-:W-:-:S03]  /*1b70*/  FSEL R29, R23, R22, P0 ;  /* 0x00000016171d7208 */ /* 0x000fc60000000000 */
[C---:B------:R-:W-:Y:S01]  /*1b80*/  FMUL R30, R25.reuse, R25 ;  /* 0x00000019191e7220 */ /* 0x040fe20000400000 */
[----:B------:R-:W-:Y:S01]  /*1b90*/  FFMA R24, R25, R28, R24 ;  /* 0x0000001c19187223 */ /* 0x000fe20000000018 */
[----:B------:R-:W-:Y:S01]  /*1ba0*/  @!P3 FMUL R29, R29, 16777216 ;  /* 0x4b8000001d1db820 */ /* 0x000fe20000400000 */
[----:B--2---:R-:W-:Y:S01]  /*1bb0*/  FADD R31, R26, R31 ;  /* 0x0000001f1a1f7221 */ /* 0x004fe20000000000 */
[----:B------:R-:W-:Y:S02]  /*1bc0*/  FMUL R30, R30, R15 ;  /* 0x0000000f1e1e7220 */ /* 0x000fe40000400000 */
[----:B------:R-:W0:Y:S02]  /*1bd0*/  SHFL.BFLY PT, R25, R24, 0x8, 0x1f ;  /* 0x0d001f0018197f89 */ /* 0x000e2400000e0000 */
[----:B------:R-:W1:Y:S01]  /*1be0*/  MUFU.RCP R29, R29 ;  /* 0x0000001d001d7308 */ /* 0x000e620000001000 */
[----:B------:R-:W-:Y:S01]  /*1bf0*/  FFMA R30, R28, R30, R31 ;  /* 0x0000001e1c1e7223 */ /* 0x000fe2000000001f */
[----:B------:R-:W-:Y:S01]  /*1c00*/  FSEL R26, R14, R13, P0 ;  /* 0x0000000d0e1a7208 */ /* 0x000fe20000000000 */
[----:B------:R-:W-:-:S03]  /*1c10*/  FADD R14, R22, R22 ;  /* 0x00000016160e7221 */ /* 0x000fc60000000000 */
[----:B------:R-:W2:Y:S01]  /*1c20*/  SHFL.BFLY PT, R27, R30, 0x8, 0x1f ;  /* 0x0d001f001e1b7f89 */ /* 0x000ea200000e0000 */
[----:B------:R-:W-:Y:S01]  /*1c30*/  @!P3 FMUL R26, R26, 16777216 ;  /* 0x4b8000001a1ab820 */ /* 0x000fe20000400000 */
[C---:B------:R-:W-:Y:S01]  /*1c40*/  FSETP.GEU.AND P3, PT, |R14|.reuse, 1.175494350822287508e-38, PT ;  /* 0x008000000e00780b */ /* 0x040fe20003f6e200 */
[----:B------:R-:W-:Y:S01]  /*1c50*/  FMUL R15, R14, 0.25 ;  /* 0x3e8000000e0f7820 */ /* 0x000fe20000400000 */
[----:B------:R-:W-:Y:S02]  /*1c60*/  FSETP.NEU.AND P2, PT, R22, RZ, PT ;  /* 0x000000ff1600720b */ /* 0x000fe40003f4d000 */
[----:B------:R-:W-:Y:S01]  /*1c70*/  FSETP.GT.AND P0, PT, |R14|, 8.50705917302346158658e+37, PT ;  /* 0x7e8000000e00780b */ /* 0x000fe20003f04200 */
[----:B-1----:R-:W-:-:S03]  /*1c80*/  FMUL R26, R29, R26 ;  /* 0x0000001a1d1a7220 */ /* 0x002fc60000400000 */
[----:B------:R-:W-:Y:S02]  /*1c90*/  FSEL R29, R15, R14, P0 ;  /* 0x0000000e0f1d7208 */ /* 0x000fe40000000000 */
[----:B------:R-:W-:Y:S01]  /*1ca0*/  FSEL R26, R26, RZ, P2 ;  /* 0x000000ff1a1a7208 */ /* 0x000fe20001000000 */
[----:B0-----:R-:W-:Y:S02]  /*1cb0*/  FADD R25, -R24, R25 ;  /* 0x0000001918197221 */ /* 0x001fe40000000100 */
[----:B------:R-:W-:Y:S02]  /*1cc0*/  @!P3 FMUL R29, R29, 16777216 ;  /* 0x4b8000001d1db820 */ /* 0x000fe40000400000 */
[C---:B------:R-:W-:Y:S01]  /*1cd0*/  FFMA R24, R25.reuse, R26, R24 ;  /* 0x0000001a19187223 */ /* 0x040fe20000000018 */
[----:B------:R-:W-:Y:S01]  /*1ce0*/  FMUL R28, R25, R25 ;  /* 0x00000019191c7220 */ /* 0x000fe20000400000 */
[----:B--2---:R-:W-:-:S03]  /*1cf0*/  FADD R27, R30, R27 ;  /* 0x0000001b1e1b7221 */ /* 0x004fc60000000000 */
[----:B------:R-:W-:Y:S01]  /*1d00*/  FMUL R28, R13, R28 ;  /* 0x0000001c0d1c7220 */ /* 0x000fe20000400000 */
[----:B------:R-:W0:Y:S01]  /*1d10*/  SHFL.BFLY PT, R25, R24, 0x4, 0x1f ;  /* 0x0c801f0018197f89 */ /* 0x000e2200000e0000 */
[----:B------:R-:W1:Y:S02]  /*1d20*/  MUFU.RCP R29, R29 ;  /* 0x0000001d001d7308 */ /* 0x000e640000001000 */
[----:B------:R-:W-:Y:S01]  /*1d30*/  FFMA R27, R26, R28, R27 ;  /* 0x0000001c1a1b7223 */ /* 0x000fe2000000001b */
[----:B------:R-:W-:-:S04]  /*1d40*/  FSEL R26, R23, R22, P0 ;  /* 0x00000016171a7208 */ /* 0x000fc80000000000 */
[----:B------:R-:W2:Y:S01]  /*1d50*/  SHFL.BFLY PT, R28, R27, 0x4, 0x1f ;  /* 0x0c801f001b1c7f89 */ /* 0x000ea200000e0000 */
[----:B------:R-:W-:Y:S01]  /*1d60*/  @!P3 FMUL R26, R26, 16777216 ;  /* 0x4b8000001a1ab820 */ /* 0x000fe20000400000 */
[C---:B------:R-:W-:Y:S01]  /*1d70*/  FADD R13, R14.reuse, R14 ;  /* 0x0000000e0e0d7221 */ /* 0x040fe20000000000 */
[----:B------:R-:W-:Y:S02]  /*1d80*/  FSETP.NEU.AND P0, PT, R14, RZ, PT ;  /* 0x000000ff0e00720b */ /* 0x000fe40003f0d000 */
[----:B-1----:R-:W-:Y:S02]  /*1d90*/  FMUL R26, R29, R26 ;  /* 0x0000001a1d1a7220 */ /* 0x002fe40000400000 */
[----:B------:R-:W-:-:S03]  /*1da0*/  FSETP.GEU.AND P2, PT, |R13|, 1.175494350822287508e-38, PT ;  /* 0x008000000d00780b */ /* 0x000fc60003f4e200 */
[----:B------:R-:W-:Y:S01]  /*1db0*/  FSEL R23, R26, RZ, P0 ;  /* 0x000000ff1a177208 */ /* 0x000fe20000000000 */
[----:B0-----:R-:W-:Y:S01]  /*1dc0*/  FADD R25, -R24, R25 ;  /* 0x0000001918197221 */ /* 0x001fe20000000100 */
[C---:B------:R-:W-:Y:S01]  /*1dd0*/  FMUL R26, R13.reuse, 0.25 ;  /* 0x3e8000000d1a7820 */ /* 0x040fe20000400000 */
[----:B------:R-:W-:Y:S02]  /*1de0*/  FSETP.GT.AND P0, PT, |R13|, 8.50705917302346158658e+37, PT ;  /* 0x7e8000000d00780b */ /* 0x000fe40003f04200 */
[C---:B------:R-:W-:Y:S01]  /*1df0*/  FFMA R24, R25.reuse, R23, R24 ;  /* 0x0000001719187223 */ /* 0x040fe20000000018 */
[----:B------:R-:W-:Y:S01]  /*1e00*/  FMUL R25, R25, R25 ;  /* 0x0000001919197220 */ /* 0x000fe20000400000 */
[----:B------:R-:W-:Y:S01]  /*1e10*/  FSEL R29, R26, R13, P0 ;  /* 0x0000000d1a1d7208 */ /* 0x000fe20000000000 */
[----:B--2---:R-:W-:Y:S02]  /*1e20*/  FADD R28, R27, R28 ;  /* 0x0000001c1b1c7221 */ /* 0x004fe40000000000 */
[----:B------:R-:W-:Y:S01]  /*1e30*/  FMUL R25, R22, R25 ;  /* 0x0000001916197220 */ /* 0x000fe20000400000 */
[----:B------:R-:W0:Y:S01]  /*1e40*/  SHFL.BFLY PT, R27, R24, 0x2, 0x1f ;  /* 0x0c401f00181b7f89 */ /* 0x000e2200000e0000 */
[----:B------:R-:W-:-:S02]  /*1e50*/  @!P2 FMUL R29, R29, 16777216 ;  /* 0x4b8000001d1da820 */ /* 0x000fc40000400000 */
[----:B------:R-:W-:-:S04]  /*1e60*/  FFMA R25, R23, R25, R28 ;  /* 0x0000001917197223 */ /* 0x000fc8000000001c */
[----:B------:R-:W1:Y:S01]  /*1e70*/  MUFU.RCP R29, R29 ;  /* 0x0000001d001d7308 */ /* 0x000e620000001000 */
[----:B------:R-:W2:Y:S01]  /*1e80*/  SHFL.BFLY PT, R22, R25, 0x2, 0x1f ;  /* 0x0c401f0019167f89 */ /* 0x000ea200000e0000 */
[----:B------:R-:W-:Y:S01]  /*1e90*/  FSEL R28, R15, R14, P0 ;  /* 0x0000000e0f1c7208 */ /* 0x000fe20000000000 */
[----:B------:R-:W-:-:S04]  /*1ea0*/  FADD R15, R13, R13 ;  /* 0x0000000d0d0f7221 */ /* 0x000fc80000000000 */
[----:B------:R-:W-:Y:S01]  /*1eb0*/  @!P2 FMUL R28, R28, 16777216 ;  /* 0x4b8000001c1ca820 */ /* 0x000fe20000400000 */
[----:B------:R-:W-:Y:S02]  /*1ec0*/  FSETP.NEU.AND P0, PT, R13, RZ, PT ;  /* 0x000000ff0d00720b */ /* 0x000fe40003f0d000 */
[----:B------:R-:W-:Y:S01]  /*1ed0*/  FSETP.GEU.AND P2, PT, |R15|, 1.175494350822287508e-38, PT ;  /* 0x008000000f00780b */ /* 0x000fe20003f4e200 */
[----:B-1----:R-:W-:Y:S01]  /*1ee0*/  FMUL R28, R29, R28 ;  /* 0x0000001c1d1c7220 */ /* 0x002fe20000400000 */
[----:B0-----:R-:W-:-:S04]  /*1ef0*/  FADD R27, -R24, R27 ;  /* 0x0000001b181b7221 */ /* 0x001fc80000000100 */
[----:B------:R-:W-:Y:S01]  /*1f00*/  FMUL R23, R27, R27 ;  /* 0x0000001b1b177220 */ /* 0x000fe20000400000 */
[----:B------:R-:W-:-:S03]  /*1f10*/  FSEL R28, R28, RZ, P0 ;  /* 0x000000ff1c1c7208 */ /* 0x000fc60000000000 */
[----:B------:R-:W-:Y:S01]  /*1f20*/  FMUL R23, R14, R23 ;  /* 0x000000170e177220 */ /* 0x000fe20000400000 */
[----:B------:R-:W-:Y:S01]  /*1f30*/  FMUL R14, R15, 0.25 ;  /* 0x3e8000000f0e7820 */ /* 0x000fe20000400000 */
[----:B--2---:R-:W-:Y:S01]  /*1f40*/  FADD R25, R25, R22 ;  /* 0x0000001619197221 */ /* 0x004fe20000000000 */
[----:B------:R-:W-:Y:S01]  /*1f50*/  FSETP.GT.AND P0, PT, |R15|, 8.50705917302346158658e+37, PT ;  /* 0x7e8000000f00780b */ /* 0x000fe20003f04200 */
[----:B------:R-:W-:Y:S02]  /*1f60*/  FFMA R24, R27, R28, R24 ;  /* 0x0000001c1b187223 */ /* 0x000fe40000000018 */
[----:B------:R-:W-:Y:S01]  /*1f70*/  FFMA R23, R28, R23, R25 ;  /* 0x000000171c177223 */ /* 0x000fe20000000019 */
[----:B------:R-:W-:Y:S02]  /*1f80*/  FSEL R22, R14, R15, P0 ;  /* 0x0000000f0e167208 */ /* 0x000fe40000000000 */
[----:B------:R-:W0:Y:S03]  /*1f90*/  SHFL.BFLY PT, R25, R24, 0x1, 0x1f ;  /* 0x0c201f0018197f89 */ /* 0x000e2600000e0000 */
[----:B------:R-:W-:Y:S01]  /*1fa0*/  @!P2 FMUL R22, R22, 16777216 ;  /* 0x4b8000001616a820 */ /* 0x000fe20000400000 */
[----:B------:R-:W1:Y:S05]  /*1fb0*/  SHFL.BFLY PT, R14, R23, 0x1, 0x1f ;  /* 0x0c201f00170e7f89 */ /* 0x000e6a00000e0000 */
[----:B------:R-:W2:Y:S01]  /*1fc0*/  MUFU.RCP R22, R22 ;  /* 0x0000001600167308 */ /* 0x000ea20000001000 */
[----:B------:R-:W-:-:S05]  /*1fd0*/  FSEL R27, R26, R13, P0 ;  /* 0x0000000d1a1b7208 */ /* 0x000fca0000000000 */
[----:B------:R-:W-:Y:S01]  /*1fe0*/  @!P2 FMUL R27, R27, 16777216 ;  /* 0x4b8000001b1ba820 */ /* 0x000fe20000400000 */
[----:B------:R-:W-:Y:S02]  /*1ff0*/  FSETP.NEU.AND P0, PT, R15, RZ, PT ;  /* 0x000000ff0f00720b */ /* 0x000fe40003f0d000 */
[----:B------:R-:W-:Y:S02]  /*2000*/  F2FP.BF16.PACK_AB R26, RZ, R12 ;  /* 0x0000000cff1a723e */ /* 0x000fe400000010ff */
[----:B------:R-:W-:Y:S01]  /*2010*/  LOP3.LUT P3, RZ, R4, 0x1f, RZ, 0xc0, !PT ;  /* 0x0000001f04ff7812 */ /* 0x000fe2000786c0ff */
[----:B0-----:R-:W-:Y:S01]  /*2020*/  FADD R25, -R24, R25 ;  /* 0x0000001918197221 */ /* 0x001fe20000000100 */
[----:B--2---:R-:W-:-:S03]  /*2030*/  FMUL R27, R22, R27 ;  /* 0x0000001b161b7220 */ /* 0x004fc60000400000 */
[----:B------:R-:W-:Y:S01]  /*2040*/  FMUL R12, R25, R25 ;  /* 0x00000019190c7220 */ /* 0x000fe20000400000 */
[----:B-1----:R-:W-:Y:S01]  /*2050*/  FADD R14, R23, R14 ;  /* 0x0000000e170e7221 */ /* 0x002fe20000000000 */
[----:B------:R-:W-:Y:S02]  /*2060*/  FSEL R27, R27, RZ, P0 ;  /* 0x000000ff1b1b7208 */ /* 0x000fe40000000000 */
[----:B------:R-:W-:Y:S01]  /*2070*/  SHF.R.U32.HI R23, RZ, 0x3, R4 ;  /* 0x00000003ff177819 */ /* 0x000fe20000011604 */
[----:B------:R-:W-:Y:S01]  /*2080*/  FMUL R13, R13, R12 ;  /* 0x0000000c0d0d7220 */ /* 0x000fe20000400000 */
[----:B------:R-:W-:Y:S01]  /*2090*/  PRMT R28, R26, 0x7610, R28 ;  /* 0x000076101a1c7816 */ /* 0x000fe2000000001c */
[----:B------:R-:W-:Y:S01]  /*20a0*/  FFMA R25, R25, R27, R24 ;  /* 0x0000001b19197223 */ /* 0x000fe20000000018 */
[----:B------:R-:W-:Y:S01]  /*20b0*/  LOP3.LUT R12, R23, 0x1c, RZ, 0xc0, !PT ;  /* 0x0000001c170c7812 */ /* 0x000fe200078ec0ff */
[----:B------:R-:W-:Y:S01]  /*20c0*/  IMAD.WIDE R22, R37, R9, c[0x0][0x1a0] ;  /* 0x0000680025167625 */ /* 0x000fe200078e0209 */
[----:B------:R-:W-:-:S03]  /*20d0*/  FFMA R27, R27, R13, R14 ;  /* 0x0000000d1b1b7223 */ /* 0x000fc6000000000e */
[----:B------:R-:W-:Y:S04]  /*20e0*/  @!P3 STS [R12+0x40], R15 ;  /* 0x0000400f0c00b388 */ /* 0x000fe80000000800 */
[----:B------:R-:W-:Y:S04]  /*20f0*/  @!P1 STG.E.U16 [R22.64], R28 ;  /* 0x0000001c16009986 */ /* 0x000fe8000c101504 */
[----:B------:R-:W-:Y:S04]  /*2100*/  @!P3 STS [R12], R25 ;  /* 0x000000190c00b388 */ /* 0x000fe80000000800 */
[----:B------:R-:W-:Y:S04]  /*2110*/  @!P3 STS [R12+0x20], R27 ;  /* 0x0000201b0c00b388 */ /* 0x000fe80000000800 */
[----:B------:R-:W-:Y:S01]  /*2120*/  BAR.SYNC.DEFER_BLOCKING 0x0 ;  /* 0x0000000000007b1d */ /* 0x000fe20000010000 */
[----:B------:R-:W-:-:S13]  /*2130*/  ISETP.GE.AND P2, PT, R4, 0x8, PT ;  /* 0x000000080400780c */ /* 0x000fda0003f46270 */
[----:B------:R-:W0:Y:S04]  /*2140*/  @!P2 LDS R11, [R4.X4+0x40] ;  /* 0x00004000040ba984 */ /* 0x000e280000004800 */
[----:B------:R-:W1:Y:S04]  /*2150*/  @!P2 LDS R6, [R4.X4] ;  /* 0x000000000406a984 */ /* 0x000e680000004800 */
[----:B------:R-:W-:Y:S04]  /*2160*/  @!P2 LDS R8, [R4.X4+0x20] ;  /* 0x000020000408a984 */ /* 0x000fe80000004800 */
[----:B0-----:R-:W0:Y:S04]  /*2170*/  SHFL.BFLY PT, R24, R11, 0x4, 0x1f ;  /* 0x0c801f000b187f89 */ /* 0x001e2800000e0000 */
[----:B-1----:R-:W-:Y:S01]  /*2180*/  SHFL.BFLY PT, R23, R6, 0x4, 0x1f ;  /* 0x0c801f0006177f89 */ /* 0x002fe200000e0000 */
[----:B0-----:R-:W-:-:S05]  /*2190*/  FADD R13, R11, R24 ;  /* 0x000000180b0d7221 */ /* 0x001fca0000000000 */
[C---:B------:R-:W-:Y:S01]  /*21a0*/  FSETP.GEU.AND P4, PT, |R13|.reuse, 1.175494350822287508e-38, PT ;  /* 0x008000000d00780b */ /* 0x040fe20003f8e200 */
[C---:B------:R-:W-:Y:S01]  /*21b0*/  FMUL R26, R13.reuse, 0.25 ;  /* 0x3e8000000d1a7820 */ /* 0x040fe20000400000 */
[----:B------:R-:W-:Y:S01]  /*21c0*/  FSETP.GT.AND P0, PT, |R13|, 8.50705917302346158658e+37, PT ;  /* 0x7e8000000d00780b */ /* 0x000fe20003f04200 */
[----:B------:R-:W0:Y:S03]  /*21d0*/  SHFL.BFLY PT, R14, R13, 0x2, 0x1f ;  /* 0x0c401f000d0e7f89 */ /* 0x000e2600000e0000 */
[----:B------:R-:W-:-:S07]  /*21e0*/  FSEL R26, R26, R13, P0 ;  /* 0x0000000d1a1a7208 */ /* 0x000fce0000000000 */
[----:B------:R-:W-:-:S04]  /*21f0*/  @!P4 FMUL R26, R26, 16777216 ;  /* 0x4b8000001a1ac820 */ /* 0x000fc80000400000 */
[----:B------:R-:W1:Y:S01]  /*2200*/  MUFU.RCP R27, R26 ;  /* 0x0000001a001b7308 */ /* 0x000e620000001000 */
[----:B------:R-:W2:Y:S01]  /*2210*/  SHFL.BFLY PT, R25, R8, 0x4, 0x1f ;  /* 0x0c801f0008197f89 */ /* 0x000ea200000e0000 */
[----:B------:R-:W-:-:S04]  /*2220*/  @P0 FMUL R24, R24, 0.25 ;  /* 0x3e80000018180820 */ /* 0x000fc80000400000 */
[----:B------:R-:W-:Y:S01]  /*2230*/  @!P4 FMUL R24, R24, 16777216 ;  /* 0x4b8000001818c820 */ /* 0x000fe20000400000 */
[C---:B0-----:R-:W-:Y:S01]  /*2240*/  FADD R15, R13.reuse, R14 ;  /* 0x0000000e0d0f7221 */ /* 0x041fe20000000000 */
[----:B------:R-:W-:-:S04]  /*2250*/  FSETP.NEU.AND P4, PT, R13, RZ, PT ;  /* 0x000000ff0d00720b */ /* 0x000fc80003f8d000 */
[----:B------:R-:W-:Y:S01]  /*2260*/  FSETP.GEU.AND P5, PT, |R15|, 1.175494350822287508e-38, PT ;  /* 0x008000000f00780b */ /* 0x000fe20003fae200 */
[----:B-1----:R-:W-:Y:S01]  /*2270*/  FMUL R27, R27, R24 ;  /* 0x000000181b1b7220 */ /* 0x002fe20000400000 */
[C---:B------:R-:W-:Y:S01]  /*2280*/  FMUL R22, R15.reuse, 0.25 ;  /* 0x3e8000000f167820 */ /* 0x040fe20000400000 */
[----:B------:R-:W-:Y:S01]  /*2290*/  FSETP.GT.AND P0, PT, |R15|, 8.50705917302346158658e+37, PT ;  /* 0x7e8000000f00780b */ /* 0x000fe20003f04200 */
[----:B------:R-:W-:Y:S02]  /*22a0*/  FADD R23, -R6, R23 ;  /* 0x0000001706177221 */ /* 0x000fe40000000100 */
[----:B------:R-:W-:Y:S02]  /*22b0*/  FSEL R27, R27, RZ, P4 ;  /* 0x000000ff1b1b7208 */ /* 0x000fe40002000000 */
[----:B------:R-:W-:Y:S01]  /*22c0*/  FSEL R26, R22, R15, P0 ;  /* 0x0000000f161a7208 */ /* 0x000fe20000000000 */
[C---:B------:R-:W-:Y:S02]  /*22d0*/  FMUL R24, R23.reuse, R23 ;  /* 0x0000001717187220 */ /* 0x040fe40000400000 */
[----:B------:R-:W-:-:S02]  /*22e0*/  FFMA R22, R23, R27, R6 ;  /* 0x0000001b17167223 */ /* 0x000fc40000000006 */
[----:B------:R-:W0:Y:S01]  /*22f0*/  SHFL.BFLY PT, R6, R15, 0x1, 0x1f ;  /* 0x0c201f000f067f89 */ /* 0x000e2200000e0000 */
[----:B------:R-:W-:Y:S01]  /*2300*/  @!P5 FMUL R26, R26, 16777216 ;  /* 0x4b8000001a1ad820 */ /* 0x000fe20000400000 */
[----:B--2---:R-:W-:Y:S01]  /*2310*/  FADD R8, R8, R25 ;  /* 0x0000001908087221 */ /* 0x004fe20000000000 */
[----:B------:R-:W-:Y:S01]  /*2320*/  FMUL R24, R11, R24 ;  /* 0x000000180b187220 */ /* 0x000fe20000400000 */
[----:B------:R-:W1:Y:S01]  /*2330*/  SHFL.BFLY PT, R23, R22, 0x2, 0x1f ;  /* 0x0c401f0016177f89 */ /* 0x000e6200000e0000 */
[----:B------:R-:W2:Y:S02]  /*2340*/  MUFU.RCP R11, R26 ;  /* 0x0000001a000b7308 */ /* 0x000ea40000001000 */
[----:B------:R-:W-:Y:S01]  /*2350*/  FFMA R8, R27, R24, R8 ;  /* 0x000000181b087223 */ /* 0x000fe20000000008 */
[----:B------:R-:W-:-:S04]  /*2360*/  @P0 FMUL R14, R14, 0.25 ;  /* 0x3e8000000e0e0820 */ /* 0x000fc80000400000 */
[----:B------:R-:W3:Y:S01]  /*2370*/  SHFL.BFLY PT, R25, R8, 0x2, 0x1f ;  /* 0x0c401f0008197f89 */ /* 0x000ee200000e0000 */
[----:B------:R-:W-:Y:S01]  /*2380*/  @!P5 FMUL R14, R14, 16777216 ;  /* 0x4b8000000e0ed820 */ /* 0x000fe20000400000 */
[----:B------:R-:W-:-:S03]  /*2390*/  FSETP.NEU.AND P0, PT, R15, RZ, PT ;  /* 0x000000ff0f00720b */ /* 0x000fc60003f0d000 */
[----:B--2---:R-:W-:Y:S01]  /*23a0*/  FMUL R14, R11, R14 ;  /* 0x0000000e0b0e7220 */ /* 0x004fe20000400000 */
[----:B0-----:R-:W-:-:S04]  /*23b0*/  FADD R11, R15, R6 ;  /* 0x000000060f0b7221 */ /* 0x001fc80000000000 */
[----:B------:R-:W-:Y:S01]  /*23c0*/  FSEL R14, R14, RZ, P0 ;  /* 0x000000ff0e0e7208 */ /* 0x000fe20000000000 */
[----:B-1----:R-:W-:Y:S01]  /*23d0*/  FADD R23, -R22, R23 ;  /* 0x0000001716177221 */ /* 0x002fe20000000100 */
[C---:B------:R-:W-:Y:S01]  /*23e0*/  FSETP.GEU.AND P4, PT, |R11|.reuse, 1.175494350822287508e-38, PT ;  /* 0x008000000b00780b */ /* 0x040fe20003f8e200 */
[C---:B------:R-:W-:Y:S01]  /*23f0*/  FMUL R26, R11.reuse, 0.25 ;  /* 0x3e8000000b1a7820 */ /* 0x040fe20000400000 */
[----:B------:R-:W-:Y:S01]  /*2400*/  FSETP.GT.AND P0, PT, |R11|, 8.50705917302346158658e+37, PT ;  /* 0x7e8000000b00780b */ /* 0x000fe20003f04200 */
[C---:B------:R-:W-:Y:S01]  /*2410*/  FFMA R22, R23.reuse, R14, R22 ;  /* 0x0000000e17167223 */ /* 0x040fe20000000016 */
[----:B------:R-:W-:Y:S02]  /*2420*/  FMUL R24, R23, R23 ;  /* 0x0000001717187220 */ /* 0x000fe40000400000 */
[----:B------:R-:W-:Y:S01]  /*2430*/  FSEL R26, R26, R11, P0 ;  /* 0x0000000b1a1a7208 */ /* 0x000fe20000000000 */
[----:B---3--:R-:W-:Y:S01]  /*2440*/  FADD R25, R8, R25 ;  /* 0x0000001908197221 */ /* 0x008fe20000000000 */
[----:B------:R-:W-:-:S02]  /*2450*/  FMUL R24, R13, R24 ;  /* 0x000000180d187220 */ /* 0x000fc40000400000 */
[----:B------:R-:W0:Y:S02]  /*2460*/  SHFL.BFLY PT, R13, R22, 0x1, 0x1f ;  /* 0x0c201f00160d7f89 */ /* 0x000e2400000e0000 */
[----:B------:R-:W-:Y:S01]  /*2470*/  FFMA R24, R14, R24, R25 ;  /* 0x000000180e187223 */ /* 0x000fe20000000019 */
[----:B------:R-:W-:-:S04]  /*2480*/  @!P4 FMUL R26, R26, 16777216 ;  /* 0x4b8000001a1ac820 */ /* 0x000fc80000400000 */
[----:B------:R-:W1:Y:S01]  /*2490*/  SHFL.BFLY PT, R23, R24, 0x1, 0x1f ;  /* 0x0c201f0018177f89 */ /* 0x000e6200000e0000 */
[----:B------:R-:W2:Y:S01]  /*24a0*/  MUFU.RCP R25, R26 ;  /* 0x0000001a00197308 */ /* 0x000ea20000001000 */
[----:B------:R-:W-:Y:S01]  /*24b0*/  @P0 FMUL R6, R6, 0.25 ;  /* 0x3e80000006060820 */ /* 0x000fe20000400000 */
[----:B------:R-:W-:-:S03]  /*24c0*/  LOP3.LUT P0, RZ, R4, 0x7, RZ, 0xc0, !PT ;  /* 0x0000000704ff7812 */ /* 0x000fc6000780c0ff */
[----:B------:R-:W-:Y:S01]  /*24d0*/  @!P4 FMUL R6, R6, 16777216 ;  /* 0x4b8000000606c820 */ /* 0x000fe20000400000 */
[----:B------:R-:W-:Y:S02]  /*24e0*/  FSETP.NEU.AND P4, PT, R11, RZ, PT ;  /* 0x000000ff0b00720b */ /* 0x000fe40003f8d000 */
[----:B------:R-:W-:Y:S01]  /*24f0*/  ISETP.LT.AND P0, PT, R4, 0x8, !P0 ;  /* 0x000000080400780c */ /* 0x000fe20004701270 */
[----:B0-----:R-:W-:Y:S01]  /*2500*/  FADD R13, -R22, R13 ;  /* 0x0000000d160d7221 */ /* 0x001fe20000000100 */
[----:B--2---:R-:W-:-:S03]  /*2510*/  FMUL R25, R25, R6 ;  /* 0x0000000619197220 */ /* 0x004fc60000400000 */
[----:B------:R-:W-:Y:S02]  /*2520*/  FMUL R6, R13, R13 ;  /* 0x0000000d0d067220 */ /* 0x000fe40000400000 */
[----:B------:R-:W-:Y:S01]  /*2530*/  FSEL R25, R25, RZ, P4 ;  /* 0x000000ff19197208 */ /* 0x000fe20002000000 */
[----:B-1----:R-:W-:Y:S01]  /*2540*/  FADD R24, R24, R23 ;  /* 0x0000001718187221 */ /* 0x002fe20000000000 */
[----:B------:R-:W-:-:S03]  /*2550*/  FMUL R6, R15, R6 ;  /* 0x000000060f067220 */ /* 0x000fc60000400000 */
[----:B------:R-:W-:Y:S01]  /*2560*/  FFMA R13, R13, R25, R22 ;  /* 0x000000190d0d7223 */ /* 0x000fe20000000016 */
[----:B------:R-:W-:Y:S01]  /*2570*/  FFMA R25, R25, R6, R24 ;  /* 0x0000000619197223 */ /* 0x000fe20000000018 */
[----:B------:R-:W-:Y:S04]  /*2580*/  @P0 STS [R4.X4+0x40], R11 ;  /* 0x0000400b04000388 */ /* 0x000fe80000004800 */
[----:B------:R-:W-:Y:S04]  /*2590*/  @P0 STS [R4.X4], R13 ;  /* 0x0000000d04000388 */ /* 0x000fe80000004800 */
[----:B------:R-:W-:Y:S04]  /*25a0*/  @P0 STS [R4.X4+0x20], R25 ;  /* 0x0000201904000388 */ /* 0x000fe80000004800 */
[----:B------:R-:W-:Y:S01]  /*25b0*/  BAR.SYNC.DEFER_BLOCKING 0x0 ;  /* 0x0000000000007b1d */ /* 0x000fe20000010000 */
[----:B------:R-:W-:-:S04]  /*25c0*/  IADD3 R14, R0, -0x100, RZ ;  /* 0xffffff00000e7810 */ /* 0x000fc80007ffe0ff */
[----:B------:R-:W-:Y:S02]  /*25d0*/  IADD3 R14, R14, 0x100, RZ ;  /* 0x000001000e0e7810 */ /* 0x000fe40007ffe0ff */
[----:B------:R-:W-:-:S03]  /*25e0*/  PRMT R8, RZ, 0x7610, R8 ;  /* 0x00007610ff087816 */ /* 0x000fc60000000008 */
[----:B------:R-:W-:Y:S01]  /*25f0*/  IMAD.WIDE R22, R14, R9, c[0x0][0x1a0] ;  /* 0x000068000e167625 */ /* 0x000fe200078e0209 */
[----:B------:R-:W2:Y:S04]  /*2600*/  LDG.E.EL.U16 R24, [R18.64+0x6000] ;  /* 0x0060000412187981 */ /* 0x000ea8000c2e1500 */
[----:B------:R0:W3:Y:S04]  /*2610*/  @!P1 LDG.E.EF.U16 R8, [R22.64] ;  /* 0x0000000416089981 */ /* 0x0000e8000c0e1500 */
[----:B------:R-:W4:Y:S04]  /*2620*/  LDG.E.EL.U16 R27, [R18.64+0x4800] ;  /* 0x00480004121b7981 */ /* 0x000f28000c2e1500 */
[----:B------:R-:W5:Y:S04]  /*2630*/  LDG.E.EL R15, [R20.64+0xc000] ;  /* 0x00c00004140f7981 */ /* 0x000f68000c2e1900 */
[----:B------:R-:W5:Y:S04]  /*2640*/  LDG.E.EL R26, [R20.64+0x9000] ;  /* 0x00900004141a7981 */ /* 0x000f68000c2e1900 */
[----:B------:R-:W1:Y:S04]  /*2650*/  LDS R6, [0x20] ;  /* 0x00002000ff067984 */ /* 0x000e680000000800 */
[----:B------:R-:W0:Y:S01]  /*2660*/  LDS R11, [RZ] ;  /* 0x00000000ff0b7984 */ /* 0x000e220000000800 */
[----:B------:R-:W-:-:S05]  /*2670*/  MOV R29, 0x39aaaaab ;  /* 0x39aaaaab001d7802 */ /* 0x000fca0000000f00 */
[----:B-1----:R-:W-:-:S06]  /*2680*/  FFMA R6, R6, R29, 9.9999999747524270788e-07 ;  /* 0x358637bd06067423 */ /* 0x002fcc000000001d */
[----:B------:R-:W1:Y:S01]  /*2690*/  MUFU.RSQ R6, R6 ;  /* 0x0000000600067308 */ /* 0x000e620000001400 */
[----:B0-----:R-:W-:Y:S01]  /*26a0*/  PRMT R22, RZ, 0x7610, R22 ;  /* 0x00007610ff167816 */ /* 0x001fe20000000016 */
[----:B--2---:R-:W-:Y:S02]  /*26b0*/  IMAD.U32 R24, R24, 0x10000, RZ ;  /* 0x0001000018187824 */ /* 0x004fe400078e00ff */
[----:B---3--:R-:W-:Y:S02]  /*26c0*/  IMAD.U32 R8, R8, 0x10000, RZ ;  /* 0x0001000008087824 */ /* 0x008fe400078e00ff */
[----:B----4-:R-:W-:Y:S02]  /*26d0*/  IMAD.U32 R27, R27, 0x10000, RZ ;  /* 0x000100001b1b7824 */ /* 0x010fe400078e00ff */
[----:B------:R-:W-:Y:S01]  /*26e0*/  FADD R13, -R11, R8 ;  /* 0x000000080b0d7221 */ /* 0x000fe20000000100 */
[----:B-----5:R-:W-:-:S03]  /*26f0*/  FADD R15, R15, R24 ;  /* 0x000000180f0f7221 */ /* 0x020fc60000000000 */
[----:B-1----:R-:W-:Y:S01]  /*2700*/  FMUL R8, R6, R13 ;  /* 0x0000000d06087220 */ /* 0x002fe20000400000 */
[----:B------:R-:W-:Y:S01]  /*2710*/  FADD R27, R26, R27 ;  /* 0x0000001b1a1b7221 */ /* 0x000fe20000000000 */
[----:B------:R-:W-:-:S04]  /*2720*/  FADD R15, R15, 1 ;  /* 0x3f8000000f0f7421 */ /* 0x000fc80000000000 */
[----:B------:R-:W-:Y:S01]  /*2730*/  FFMA R8, R8, R15, R27 ;  /* 0x0000000f08087223 */ /* 0x000fe2000000001b */
[----:B------:R-:W-:-:S04]  /*2740*/  IMAD.WIDE R14, R14, R9, c[0x0][0x1a8] ;  /* 0x00006a000e0e7625 */ /* 0x000fc800078e0209 */
[----:B------:R-:W-:-:S04]  /*2750*/  F2FP.BF16.PACK_AB R13, RZ, R8 ;  /* 0x00000008ff0d723e */ /* 0x000fc800000010ff */
[----:B------:R-:W-:-:S05]  /*2760*/  PRMT R27, R13, 0x7610, R27 ;  /* 0x000076100d1b7816 */ /* 0x000fca000000001b */
[----:B------:R0:W-:Y:S04]  /*2770*/  @!P1 STG.E.U16 [R14.64], R27 ;  /* 0x0000001b0e009986 */ /* 0x0001e8000c101504 */
[----:B------:R1:W2:Y:S04]  /*2780*/  @!P1 LDG.E.EF.U16 R22, [R16.64] ;  /* 0x0000000410169981 */ /* 0x0002a8000c0e1500 */
[----:B------:R-:W3:Y:S04]  /*2790*/  LDG.E.EL.U16 R23, [R18.64+0x6200] ;  /* 0x0062000412177981 */ /* 0x000ee8000c2e1500 */
[----:B------:R-:W4:Y:S04]  /*27a0*/  LDG.E.EL.U16 R26, [R18.64+0x4a00] ;  /* 0x004a0004121a7981 */ /* 0x000f28000c2e1500 */
[----:B------:R-:W5:Y:S04]  /*27b0*/  LDG.E.EL R13, [R20.64+0xc400] ;  /* 0x00c40004140d7981 */ /* 0x000f68000c2e1900 */
[----:B------:R-:W5:Y:S01]  /*27c0*/  LDG.E.EL R25, [R20.64+0x9400] ;  /* 0x0094000414197981 */ /* 0x000f62000c2e1900 */
[----:B-1----:R-:W-:Y:S01]  /*27d0*/  IADD3 R16, R0, 0x200, RZ ;  /* 0x0000020000107810 */ /* 0x002fe20007ffe0ff */
[----:B0-----:R-:W-:Y:S01]  /*27e0*/  IMAD.WIDE R14, R10, R9, c[0x0][0x1a8] ;  /* 0x00006a000a0e7625 */ /* 0x001fe200078e0209 */
[----:B------:R-:W-:-:S02]  /*27f0*/  PRMT R27, RZ, 0x7610, R27 ;  /* 0x00007610ff1b7816 */ /* 0x000fc4000000001b */
[----:B--2---:R-:W-:Y:S01]  /*2800*/  SHF.L.U32 R22, R22, 0x10, RZ ;  /* 0x0000001016167819 */ /* 0x004fe200000006ff */
[----:B---3--:R-:W-:-:S04]  /*2810*/  IMAD.U32 R24, R23, 0x10000, RZ ;  /* 0x0001000017187824 */ /* 0x008fc800078e00ff */
[----:B------:R-:W-:Y:S01]  /*2820*/  FADD R23, -R11, R22 ;  /* 0x000000160b177221 */ /* 0x000fe20000000100 */
[----:B----4-:R-:W-:Y:S01]  /*2830*/  IMAD.U32 R26, R26, 0x10000, RZ ;  /* 0x000100001a1a7824 */ /* 0x010fe200078e00ff */
[----:B-----5:R-:W-:Y:S02]  /*2840*/  FADD R24, R13, R24 ;  /* 0x000000180d187221 */ /* 0x020fe40000000000 */
[----:B------:R-:W-:Y:S01]  /*2850*/  FMUL R13, R6, R23 ;  /* 0x00000017060d7220 */ /* 0x000fe20000400000 */
[----:B------:R-:W-:Y:S01]  /*2860*/  FADD R26, R25, R26 ;  /* 0x0000001a191a7221 */ /* 0x000fe20000000000 */
[----:B------:R-:W-:-:S04]  /*2870*/  FADD R24, R24, 1 ;  /* 0x3f80000018187421 */ /* 0x000fc80000000000 */
[----:B------:R-:W-:-:S05]  /*2880*/  FFMA R13, R13, R24, R26 ;  /* 0x000000180d0d7223 */ /* 0x000fca000000001a */
[----:B------:R-:W-:Y:S01]  /*2890*/  F2FP.BF16.PACK_AB R17, RZ, R13 ;  /* 0x0000000dff11723e */ /* 0x000fe200000010ff */
[----:B------:R-:W-:-:S03]  /*28a0*/  IMAD.WIDE R22, R16, R9, c[0x0][0x1a0] ;  /* 0x0000680010167625 */ /* 0x000fc600078e0209 */
[----:B------:R-:W-:-:S05]  /*28b0*/  PRMT R28, R17, 0x7610, R28 ;  /* 0x00007610111c7816 */ /* 0x000fca000000001c */
[----:B------:R0:W-:Y:S04]  /*28c0*/  @!P1 STG.E.U16 [R14.64], R28 ;  /* 0x0000001c0e009986 */ /* 0x0001e8000c101504 */
[----:B------:R-:W2:Y:S04]  /*28d0*/  LDG.E.EL.U16 R24, [R18.64+0x6400] ;  /* 0x0064000412187981 */ /* 0x000ea8000c2e1500 */
[----:B------:R1:W3:Y:S04]  /*28e0*/  @!P1 LDG.E.EF.U16 R27, [R22.64] ;  /* 0x00000004161b9981 */ /* 0x0002e8000c0e1500 */
[----:B------:R-:W4:Y:S04]  /*28f0*/  LDG.E.EL.U16 R26, [R18.64+0x4c00] ;  /* 0x004c0004121a7981 */ /* 0x000f28000c2e1500 */
[----:B------:R-:W5:Y:S04]  /*2900*/  LDG.E.EL R17, [R20.64+0xc800] ;  /* 0x00c8000414117981 */ /* 0x000f68000c2e1900 */
[----:B------:R-:W5:Y:S01]  /*2910*/  LDG.E.EL R25, [R20.64+0x9800] ;  /* 0x0098000414197981 */ /* 0x000f62000c2e1900 */
[----:B0-----:R-:W-:-:S04]  /*2920*/  IADD3 R14, R0, 0x200, RZ ;  /* 0x00000200000e7810 */ /* 0x001fc80007ffe0ff */
[----:B------:R-:W-:-:S05]  /*2930*/  IADD3 R14, R14, 0x100, RZ ;  /* 0x000001000e0e7810 */ /* 0x000fca0007ffe0ff */
[----:B-1----:R-:W-:Y:S01]  /*2940*/  IMAD.WIDE R22, R14, R9, c[0x0][0x1a0] ;  /* 0x000068000e167625 */ /* 0x002fe200078e0209 */
[----:B--2---:R-:W-:-:S03]  /*2950*/  SHF.L.U32 R24, R24, 0x10, RZ ;  /* 0x0000001018187819 */ /* 0x004fc600000006ff */
[----:B---3--:R-:W-:Y:S02]  /*2960*/  IMAD.U32 R10, R27, 0x10000, RZ ;  /* 0x000100001b0a7824 */ /* 0x008fe400078e00ff */
[----:B----4-:R-:W-:Y:S02]  /*2970*/  IMAD.U32 R26, R26, 0x10000, RZ ;  /* 0x000100001a1a7824 */ /* 0x010fe400078e00ff */
[----:B------:R-:W-:Y:S01]  /*2980*/  FADD R27, -R11, R10 ;  /* 0x0000000a0b1b7221 */ /* 0x000fe20000000100 */
[----:B-----5:R-:W-:Y:S01]  /*2990*/  FADD R17, R17, R24 ;  /* 0x0000001811117221 */ /* 0x020fe20000000000 */
[----:B------:R-:W-:Y:S02]  /*29a0*/  FADD R25, R25, R26 ;  /* 0x0000001a19197221 */ /* 0x000fe40000000000 */
[----:B------:R-:W-:Y:S01]  /*29b0*/  FMUL R26, R6, R27 ;  /* 0x0000001b061a7220 */ /* 0x000fe20000400000 */
[----:B------:R-:W-:-:S04]  /*29c0*/  FADD R17, R17, 1 ;  /* 0x3f80000011117421 */ /* 0x000fc80000000000 */
[----:B------:R-:W-:Y:S01]  /*29d0*/  FFMA R26, R26, R17, R25 ;  /* 0x000000111a1a7223 */ /* 0x000fe20000000019 */
[----:B------:R-:W-:-:S04]  /*29e0*/  PRMT R10, RZ, 0x7610, R10 ;  /* 0x00007610ff0a7816 */ /* 0x000fc8000000000a */
[----:B------:R-:W-:Y:S01]  /*29f0*/  F2FP.BF16.PACK_AB R15, RZ, R26 ;  /* 0x0000001aff0f723e */ /* 0x000fe200000010ff */
[----:B------:R-:W-:-:S03]  /*2a00*/  IMAD.WIDE R16, R16, R9, c[0x0][0x1a8] ;  /* 0x00006a0010107625 */ /* 0x000fc600078e0209 */
[----:B------:R-:W-:-:S05]  /*2a10*/  PRMT R29, R15, 0x7610, R29 ;  /* 0x000076100f1d7816 */ /* 0x000fca000000001d */
[----:B------:R0:W-:Y:S04]  /*2a20*/  @!P1 STG.E.U16 [R16.64], R29 ;  /* 0x0000001d10009986 */ /* 0x0001e8000c101504 */
[----:B------:R1:W2:Y:S04]  /*2a30*/  @!P1 LDG.E.EF.U16 R10, [R22.64] ;  /* 0x00000004160a9981 */ /* 0x0002a8000c0e1500 */
[----:B------:R-:W3:Y:S04]  /*2a40*/  LDG.E.EL.U16 R24, [R18.64+0x6600] ;  /* 0x0066000412187981 */ /* 0x000ee8000c2e1500 */
[----:B------:R-:W4:Y:S04]  /*2a50*/  LDG.E.EL.U16 R27, [R18.64+0x4e00] ;  /* 0x004e0004121b7981 */ /* 0x000f28000c2e1500 */
[----:B------:R-:W5:Y:S04]  /*2a60*/  LDG.E.EL R15, [R20.64+0xcc00] ;  /* 0x00cc0004140f7981 */ /* 0x000f68000c2e1900 */
[----:B------:R-:W5:Y:S01]  /*2a70*/  LDG.E.EL R25, [R20.64+0x9c00] ;  /* 0x009c000414197981 */ /* 0x000f62000c2e1900 */
[----:B-1----:R-:W-:Y:S01]  /*2a80*/  PRMT R22, RZ, 0x7610, R22 ;  /* 0x00007610ff167816 */ /* 0x002fe20000000016 */
[----:B--2---:R-:W-:-:S02]  /*2a90*/  IMAD.U32 R10, R10, 0x10000, RZ ;  /* 0x000100000a0a7824 */ /* 0x004fc400078e00ff */
[----:B---3--:R-:W-:Y:S01]  /*2aa0*/  IMAD.U32 R24, R24, 0x10000, RZ ;  /* 0x0001000018187824 */ /* 0x008fe200078e00ff */
[----:B----4-:R-:W-:Y:S01]  /*2ab0*/  SHF.L.U32 R28, R27, 0x10, RZ ;  /* 0x000000101b1c7819 */ /* 0x010fe200000006ff */
[----:B------:R-:W-:Y:S02]  /*2ac0*/  FADD R27, -R11, R10 ;  /* 0x0000000a0b1b7221 */ /* 0x000fe40000000100 */
[----:B-----5:R-:W-:Y:S02]  /*2ad0*/  FADD R15, R15, R24 ;  /* 0x000000180f0f7221 */ /* 0x020fe40000000000 */
[----:B------:R-:W-:Y:S01]  /*2ae0*/  FMUL R24, R6, R27 ;  /* 0x0000001b06187220 */ /* 0x000fe20000400000 */
[----:B------:R-:W-:Y:S01]  /*2af0*/  FADD R25, R25, R28 ;  /* 0x0000001c19197221 */ /* 0x000fe20000000000 */
[----:B------:R-:W-:Y:S01]  /*2b00*/  FADD R15, R15, 1 ;  /* 0x3f8000000f0f7421 */ /* 0x000fe20000000000 */
[----:B------:R-:W-:-:S03]  /*2b10*/  IADD3 R10, R0, 0x300, RZ ;  /* 0x00000300000a7810 */ /* 0x000fc60007ffe0ff */
[----:B------:R-:W-:Y:S01]  /*2b20*/  FFMA R24, R24, R15, R25 ;  /* 0x0000000f18187223 */ /* 0x000fe20000000019 */
[----:B------:R-:W-:-:S04]  /*2b30*/  IADD3 R10, R10, 0x100, RZ ;  /* 0x000001000a0a7810 */ /* 0x000fc80007ffe0ff */
[----:B0-----:R-:W-:Y:S01]  /*2b40*/  F2FP.BF16.PACK_AB R16, RZ, R24 ;  /* 0x00000018ff10723e */ /* 0x001fe200000010ff */
[----:B------:R-:W-:-:S03]  /*2b50*/  IMAD.WIDE R14, R14, R9, c[0x0][0x1a8] ;  /* 0x00006a000e0e7625 */ /* 0x000fc600078e0209 */
[----:B------:R-:W-:Y:S01]  /*2b60*/  PRMT R31, R16, 0x7610, R31 ;  /* 0x00007610101f7816 */ /* 0x000fe2000000001f */
[----:B------:R-:W-:-:S04]  /*2b70*/  IMAD.WIDE R16, R10, R9, c[0x0][0x1a0] ;  /* 0x000068000a107625 */ /* 0x000fc800078e0209 */
[----:B------:R0:W-:Y:S04]  /*2b80*/  @!P1 STG.E.U16 [R14.64], R31 ;  /* 0x0000001f0e009986 */ /* 0x0001e8000c101504 */
[----:B------:R1:W2:Y:S04]  /*2b90*/  @!P1 LDG.E.EF.U16 R22, [R16.64] ;  /* 0x0000000410169981 */ /* 0x0002a8000c0e1500 */
[----:B------:R-:W3:Y:S04]  /*2ba0*/  LDG.E.EL.U16 R25, [R18.64+0x6800] ;  /* 0x0068000412197981 */ /* 0x000ee8000c2e1500 */
[----:B------:R-:W4:Y:S04]  /*2bb0*/  LDG.E.EL.U16 R29, [R18.64+0x5000] ;  /* 0x00500004121d7981 */ /* 0x000f28000c2e1500 */
[----:B------:R-:W5:Y:S04]  /*2bc0*/  LDG.E.EL R23, [R20.64+0xd000] ;  /* 0x00d0000414177981 */ /* 0x000f68000c2e1900 */
[----:B------:R-:W5:Y:S01]  /*2bd0*/  LDG.E.EL R27, [R20.64+0xa000] ;  /* 0x00a00004141b7981 */ /* 0x000f62000c2e1900 */
[----:B-1----:R-:W-:-:S04]  /*2be0*/  IMAD.WIDE R16, R10, R9, c[0x0][0x1a8] ;  /* 0x00006a000a107625 */ /* 0x002fc800078e0209 */
[----:B--2---:R-:W-:Y:S02]  /*2bf0*/  IMAD.U32 R22, R22, 0x10000, RZ ;  /* 0x0001000016167824 */ /* 0x004fe400078e00ff */
[----:B---3--:R-:W-:Y:S02]  /*2c00*/  IMAD.U32 R28, R25, 0x10000, RZ ;  /* 0x00010000191c7824 */ /* 0x008fe400078e00ff */
[----:B------:R-:W-:Y:S01]  /*2c10*/  FADD R25, -R11, R22 ;  /* 0x000000160b197221 */ /* 0x000fe20000000100 */
[----:B----4-:R-:W-:Y:S01]  /*2c20*/  IMAD.U32 R30, R29, 0x10000, RZ ;  /* 0x000100001d1e7824 */ /* 0x010fe200078e00ff */
[----:B-----5:R-:W-:Y:S02]  /*2c30*/  FADD R23, R23, R28 ;  /* 0x0000001c17177221 */ /* 0x020fe40000000000 */
[----:B------:R-:W-:Y:S01]  /*2c40*/  FMUL R25, R6, R25 ;  /* 0x0000001906197220 */ /* 0x000fe20000400000 */
[----:B------:R-:W-:Y:S01]  /*2c50*/  FADD R30, R27, R30 ;  /* 0x0000001e1b1e7221 */ /* 0x000fe20000000000 */
[----:B0-----:R-:W-:Y:S01]  /*2c60*/  FADD R14, R23, 1 ;  /* 0x3f800000170e7421 */ /* 0x001fe20000000000 */
[----:B------:R-:W-:-:S03]  /*2c70*/  IADD3 R22, R0, 0x400, RZ ;  /* 0x0000040000167810 */ /* 0x000fc60007ffe0ff */
[----:B------:R-:W-:Y:S01]  /*2c80*/  FFMA R25, R25, R14, R30 ;  /* 0x0000000e19197223 */ /* 0x000fe2000000001e */
[----:B------:R-:W-:-:S04]  /*2c90*/  IADD3 R22, R22, 0x100, RZ ;  /* 0x0000010016167810 */ /* 0x000fc80007ffe0ff */
[----:B------:R-:W-:Y:S02]  /*2ca0*/  F2FP.BF16.PACK_AB R14, RZ, R25 ;  /* 0x00000019ff0e723e */ /* 0x000fe400000010ff */
[----:B------:R-:W-:Y:S02]  /*2cb0*/  PRMT R28, RZ, 0x7610, R28 ;  /* 0x00007610ff1c7816 */ /* 0x000fe4000000001c */
        /* <DEDUP_REMOVED lines=8> */
[----:B-1----:R-:W-:-:S02]  /*2d40*/  IADD3 R14, R0, 0x500, RZ ;  /* 0x00000500000e7810 */ /* 0x002fc40007ffe0ff */
        /* <DEDUP_REMOVED lines=8> */
[----:B------:R-:W-:Y:S01]  /*2dd0*/  FFMA R15, R15, R10, R30 ;  /* 0x0000000a0f0f7223 */ /* 0x000fe2000000001e */
[----:B------:R-:W-:-:S04]  /*2de0*/  IADD3 R10, R14, 0x100, RZ ;  /* 0x000001000e0a7810 */ /* 0x000fc80007ffe0ff */
[----:B0-----:R-:W-:Y:S01]  /*2df0*/  F2FP.BF16.PACK_AB R16, RZ, R15 ;  /* 0x0000000fff10723e */ /* 0x001fe200000010ff */
[-C--:B------:R-:W-:Y:S01]  /*2e00*/  IMAD.WIDE R22, R22, R9.reuse, c[0x0][0x1a8] ;  /* 0x00006a0016167625 */ /* 0x080fe200078e0209 */
[----:B------:R-:W-:Y:S02]  /*2e10*/  PRMT R14, RZ, 0x7610, R14 ;  /* 0x00007610ff0e7816 */ /* 0x000fe4000000000e */
[----:B------:R-:W-:Y:S01]  /*2e20*/  PRMT R32, R16, 0x7610, R32 ;  /* 0x0000761010207816 */ /* 0x000fe20000000020 */
[----:B------:R-:W-:-:S04]  /*2e30*/  IMAD.WIDE R16, R10, R9, c[0x0][0x1a0] ;  /* 0x000068000a107625 */ /* 0x000fc800078e0209 */
[----:B------:R0:W-:Y:S04]  /*2e40*/  @!P1 STG.E.U16 [R22.64], R32 ;  /* 0x0000002016009986 */ /* 0x0001e8000c101504 */
[----:B------:R-:W2:Y:S04]  /*2e50*/  @!P1 LDG.E.EF.U16 R14, [R16.64] ;  /* 0x00000004100e9981 */ /* 0x000ea8000c0e1500 */
[----:B------:R-:W3:Y:S04]  /*2e60*/  LDG.E.EL.U16 R28, [R18.64+0x6c00] ;  /* 0x006c0004121c7981 */ /* 0x000ee8000c2e1500 */
[----:B------:R-:W4:Y:S04]  /*2e70*/  LDG.E.EL.U16 R30, [R18.64+0x5400] ;  /* 0x00540004121e7981 */ /* 0x000f28000c2e1500 */
[----:B------:R-:W5:Y:S04]  /*2e80*/  LDG.E.EL R27, [R20.64+0xd800] ;  /* 0x00d80004141b7981 */ /* 0x000f68000c2e1900 */
[----:B------:R-:W5:Y:S01]  /*2e90*/  LDG.E.EL R29, [R20.64+0xa800] ;  /* 0x00a80004141d7981 */ /* 0x000f62000c2e1900 */
[----:B0-----:R-:W-:Y:S01]  /*2ea0*/  IMAD.WIDE R22, R10, R9, c[0x0][0x1a8] ;  /* 0x00006a000a167625 */ /* 0x001fe200078e0209 */
[----:B--2---:R-:W-:-:S03]  /*2eb0*/  SHF.L.U32 R14, R14, 0x10, RZ ;  /* 0x000000100e0e7819 */ /* 0x004fc600000006ff */
[----:B---3--:R-:W-:Y:S02]  /*2ec0*/  IMAD.U32 R28, R28, 0x10000, RZ ;  /* 0x000100001c1c7824 */ /* 0x008fe400078e00ff */
[----:B------:R-:W-:Y:S01]  /*2ed0*/  FADD R31, -R11, R14 ;  /* 0x0000000e0b1f7221 */ /* 0x000fe20000000100 */
[----:B----4-:R-:W-:Y:S01]  /*2ee0*/  IMAD.U32 R30, R30, 0x10000, RZ ;  /* 0x000100001e1e7824 */ /* 0x010fe200078e00ff */
[----:B-----5:R-:W-:Y:S02]  /*2ef0*/  FADD R27, R27, R28 ;  /* 0x0000001c1b1b7221 */ /* 0x020fe40000000000 */
[----:B------:R-:W-:Y:S01]  /*2f00*/  FMUL R14, R6, R31 ;  /* 0x0000001f060e7220 */ /* 0x000fe20000400000 */
[----:B------:R-:W-:Y:S01]  /*2f10*/  FADD R29, R29, R30 ;  /* 0x0000001e1d1d7221 */ /* 0x000fe20000000000 */
[----:B------:R-:W-:Y:S01]  /*2f20*/  FADD R27, R27, 1 ;  /* 0x3f8000001b1b7421 */ /* 0x000fe20000000000 */
        /* <DEDUP_REMOVED lines=60> */
[----:B----4-:R-:W-:Y:S01]  /*32f0*/  IMAD.U32 R34, R33, 0x10000, RZ ;  /* 0x0001000021227824 */ /* 0x010fe200078e00ff */
[----:B------:R-:W-:Y:S01]  /*3300*/  FADD R33, -R11, R28 ;  /* 0x0000001c0b217221 */ /* 0x000fe20000000100 */
[----:B-----5:R-:W-:-:S03]  /*3310*/  FADD R29, R29, R30 ;  /* 0x0000001e1d1d7221 */ /* 0x020fc60000000000 */
        /* <DEDUP_REMOVED lines=17> */
[----:B------:R-:W-:-:S02]  /*3430*/  FSETP.GT.AND P4, PT, R8, +INF , PT ;  /* 0x7f8000000800780b */ /* 0x000fc40003f84000 */
[----:B--2---:R-:W-:Y:S01]  /*3440*/  SHF.L.U32 R30, R30, 0x10, RZ ;  /* 0x000000101e1e7819 */ /* 0x004fe200000006ff */
[----:B---3--:R-:W-:-:S04]  /*3450*/  IMAD.U32 R32, R31, 0x10000, RZ ;  /* 0x000100001f207824 */ /* 0x008fc800078e00ff */
        /* <DEDUP_REMOVED lines=15> */
[----:B------:R2:W3:Y:S04]  /*3550*/  LDG.E.EL.U16 R33, [R18.64+0x5e00] ;  /* 0x005e000412217981 */ /* 0x0004e8000c2e1500 */
[----:B0-----:R2:W4:Y:S04]  /*3560*/  LDG.E.EL.U16 R32, [R18.64+0x7600] ;  /* 0x0076000412207981 */ /* 0x001528000c2e1500 */
[----:B------:R-:W5:Y:S04]  /*3570*/  LDG.E.EL R34, [R20.64+0xec00] ;  /* 0x00ec000414227981 */ /* 0x000f68000c2e1900 */
[----:B------:R-:W5:Y:S01]  /*3580*/  LDG.E.EL R35, [R20.64+0xbc00] ;  /* 0x00bc000414237981 */ /* 0x000f62000c2e1900 */
[----:B------:R-:W-:-:S04]  /*3590*/  FSEL R36, R8, +INF , !P4 ;  /* 0x7f80000008247808 */ /* 0x000fc80006000000 */
[----:B------:R-:W-:-:S04]  /*35a0*/  FSEL R37, R36, +INF , !P1 ;  /* 0x7f80000024257808 */ /* 0x000fc80004800000 */
[C---:B------:R-:W-:Y:S02]  /*35b0*/  FSETP.GEU.AND P5, PT, R37.reuse, R13, PT ;  /* 0x0000000d2500720b */ /* 0x040fe40003fae000 */
[C---:B------:R-:W-:Y:S02]  /*35c0*/  FSETP.NAN.AND P4, PT, R37.reuse, R37, PT ;  /* 0x000000252500720b */ /* 0x040fe40003f88000 */
[----:B------:R-:W-:-:S04]  /*35d0*/  FSEL R16, R37, R13, !P5 ;  /* 0x0000000d25107208 */ /* 0x000fc80006800000 */
[----:B------:R-:W-:-:S04]  /*35e0*/  @!P1 FSEL R37, R37, R16, P4 ;  /* 0x0000001025259208 */ /* 0x000fc80002000000 */
[CC--:B------:R-:W-:Y:S02]  /*35f0*/  FSETP.GEU.AND P5, PT, R37.reuse, R26.reuse, PT ;  /* 0x0000001a2500720b */ /* 0x0c0fe40003fae000 */
[C---:B------:R-:W-:Y:S02]  /*3600*/  FSETP.NAN.AND P4, PT, R37.reuse, R37, PT ;  /* 0x000000252500720b */ /* 0x040fe40003f88000 */
[----:B------:R-:W-:-:S04]  /*3610*/  FSEL R16, R37, R26, !P5 ;  /* 0x0000001a25107208 */ /* 0x000fc80006800000 */
[----:B------:R-:W-:-:S04]  /*3620*/  @!P1 FSEL R37, R37, R16, P4 ;  /* 0x0000001025259208 */ /* 0x000fc80002000000 */
[CC--:B------:R-:W-:Y:S02]  /*3630*/  FSETP.GEU.AND P5, PT, R37.reuse, R24.reuse, PT ;  /* 0x000000182500720b */ /* 0x0c0fe40003fae000 */
[C---:B------:R-:W-:Y:S02]  /*3640*/  FSETP.NAN.AND P4, PT, R37.reuse, R37, PT ;  /* 0x000000252500720b */ /* 0x040fe40003f88000 */
[----:B------:R-:W-:-:S04]  /*3650*/  FSEL R16, R37, R24, !P5 ;  /* 0x0000001825107208 */ /* 0x000fc80006800000 */
[----:B------:R-:W-:-:S04]  /*3660*/  @!P1 FSEL R37, R37, R16, P4 ;  /* 0x0000001025259208 */ /* 0x000fc80002000000 */
[C---:B------:R-:W-:Y:S02]  /*3670*/  FSETP.GEU.AND P5, PT, R37.reuse, R25, PT ;  /* 0x000000192500720b */ /* 0x040fe40003fae000 */
[C---:B------:R-:W-:Y:S02]  /*3680*/  FSETP.NAN.AND P4, PT, R37.reuse, R37, PT ;  /* 0x000000252500720b */ /* 0x040fe40003f88000 */
[----:B------:R-:W-:-:S04]  /*3690*/  FSEL R16, R37, R25, !P5 ;  /* 0x0000001925107208 */ /* 0x000fc80006800000 */
[----:B------:R-:W-:-:S04]  /*36a0*/  @!P1 FSEL R37, R37, R16, P4 ;  /* 0x0000001025259208 */ /* 0x000fc80002000000 */
        /* <DEDUP_REMOVED lines=16> */
[----:B------:R-:W-:-:S04]  /*37b0*/  MOV R16, R37 ;  /* 0x0000002500107202 */ /* 0x000fc80000000f00 */
[C---:B------:R-:W-:Y:S02]  /*37c0*/  FSETP.GEU.AND P5, PT, R16.reuse, R28, PT ;  /* 0x0000001c1000720b */ /* 0x040fe40003fae000 */
[C---:B------:R-:W-:Y:S02]  /*37d0*/  FSETP.NAN.AND P4, PT, R16.reuse, R16, PT ;  /* 0x000000101000720b */ /* 0x040fe40003f88000 */
[----:B------:R-:W-:-:S04]  /*37e0*/  FSEL R17, R16, R28, !P5 ;  /* 0x0000001c10117208 */ /* 0x000fc80006800000 */
[----:B------:R-:W-:-:S04]  /*37f0*/  @!P1 FSEL R16, R16, R17, P4 ;  /* 0x0000001110109208 */ /* 0x000fc80002000000 */
[C---:B------:R-:W-:Y:S02]  /*3800*/  FSETP.GEU.AND P5, PT, R16.reuse, R29, PT ;  /* 0x0000001d1000720b */ /* 0x040fe40003fae000 */
[----:B------:R-:W-:Y:S01]  /*3810*/  FSETP.NAN.AND P4, PT, R16, R16, PT ;  /* 0x000000101000720b */ /* 0x000fe20003f88000 */
[----:B--2---:R-:W-:-:S04]  /*3820*/  IMAD.U32 R18, R31, 0x10000, RZ ;  /* 0x000100001f127824 */ /* 0x004fc800078e00ff */
[----:B------:R-:W-:Y:S01]  /*3830*/  FADD R19, -R11, R18 ;  /* 0x000000120b137221 */ /* 0x000fe20000000100 */
[----:B---3--:R-:W-:Y:S01]  /*3840*/  SHF.L.U32 R18, R33, 0x10, RZ ;  /* 0x0000001021127819 */ /* 0x008fe200000006ff */
[----:B----4-:R-:W-:Y:S01]  /*3850*/  IMAD.U32 R17, R32, 0x10000, RZ ;  /* 0x0001000020117824 */ /* 0x010fe200078e00ff */
[----:B------:R-:W-:-:S03]  /*3860*/  FSEL R11, R16, R29, !P5 ;  /* 0x0000001d100b7208 */ /* 0x000fc60006800000 */
[----:B-----5:R-:W-:Y:S01]  /*3870*/  FADD R17, R34, R17 ;  /* 0x0000001122117221 */ /* 0x020fe20000000000 */
[----:B------:R-:W-:Y:S01]  /*3880*/  @!P1 FSEL R16, R16, R11, P4 ;  /* 0x0000000b10109208 */ /* 0x000fe20002000000 */
[----:B------:R-:W-:Y:S01]  /*3890*/  FMUL R6, R6, R19 ;  /* 0x0000001306067220 */ /* 0x000fe20000400000 */
[----:B------:R-:W-:Y:S01]  /*38a0*/  FADD R35, R35, R18 ;  /* 0x0000001223237221 */ /* 0x000fe20000000000 */
[----:B------:R-:W-:Y:S02]  /*38b0*/  FADD R17, R17, 1 ;  /* 0x3f80000011117421 */ /* 0x000fe40000000000 */
[----:B------:R-:W-:Y:S02]  /*38c0*/  IMAD.MOV.U32 R11, RZ, RZ, R16 ;  /* 0x000000ffff0b7224 */ /* 0x000fe400078e0010 */
[----:B------:R-:W-:Y:S01]  /*38d0*/  FFMA R6, R6, R17, R35 ;  /* 0x0000001106067223 */ /* 0x000fe20000000023 */
[----:B------:R-:W-:-:S04]  /*38e0*/  FSETP.GEU.AND P5, PT, R8, -INF , PT ;  /* 0xff8000000800780b */ /* 0x000fc80003fae000 */
[CC--:B------:R-:W-:Y:S02]  /*38f0*/  FSETP.GEU.AND P6, PT, R11.reuse, R6.reuse, PT ;  /* 0x000000060b00720b */ /* 0x0c0fe40003fce000 */
[C---:B------:R-:W-:Y:S02]  /*3900*/  FSETP.NAN.AND P4, PT, R11.reuse, R11, PT ;  /* 0x0000000b0b00720b */ /* 0x040fe40003f88000 */
[C---:B------:R-:W-:Y:S02]  /*3910*/  FSEL R16, R11.reuse, R6, !P6 ;  /* 0x000000060b107208 */ /* 0x040fe40007000000 */
[----:B------:R-:W-:Y:S02]  /*3920*/  FSEL R8, R8, -INF , P5 ;  /* 0xff80000008087808 */ /* 0x000fe40002800000 */
[----:B------:R-:W-:Y:S02]  /*3930*/  @!P1 FSEL R11, R11, R16, P4 ;  /* 0x000000100b0b9208 */ /* 0x000fe40002000000 */
[----:B------:R-:W-:-:S03]  /*3940*/  FSEL R16, R8, -INF , !P1 ;  /* 0xff80000008107808 */ /* 0x000fc60004800000 */
[----:B------:R-:W0:Y:S01]  /*3950*/  SHFL.BFLY PT, R8, R11, 0x10, 0x1f ;  /* 0x0e001f000b087f89 */ /* 0x000e2200000e0000 */
[CC--:B------:R-:W-:Y:S02]  /*3960*/  FSETP.GT.AND P4, PT, R16.reuse, R13.reuse, PT ;  /* 0x0000000d1000720b */ /* 0x0c0fe40003f84000 */
[C---:B------:R-:W-:Y:S02]  /*3970*/  FSETP.NAN.AND P5, PT, R16.reuse, R16, PT ;  /* 0x000000101000720b */ /* 0x040fe40003fa8000 */
[C---:B------:R-:W-:Y:S02]  /*3980*/  FSEL R13, R16.reuse, R13, P4 ;  /* 0x0000000d100d7208 */ /* 0x040fe40002000000 */
[----:B------:R-:W-:Y:S02]  /*3990*/  FSETP.NAN.AND P4, PT, R11, R11, PT ;  /* 0x0000000b0b00720b */ /* 0x000fe40003f88000 */
[----:B------:R-:W-:-:S04]  /*39a0*/  @!P1 FSEL R16, R16, R13, P5 ;  /* 0x0000000d10109208 */ /* 0x000fc80002800000 */
[----:B------:R-:W-:-:S04]  /*39b0*/  FSETP.GT.AND P5, PT, R16, R26, PT ;  /* 0x0000001a1000720b */ /* 0x000fc80003fa4000 */
[C---:B------:R-:W-:Y:S02]  /*39c0*/  FSEL R13, R16.reuse, R26, P5 ;  /* 0x0000001a100d7208 */ /* 0x040fe40002800000 */
[----:B------:R-:W-:Y:S02]  /*39d0*/  FSETP.NAN.AND P6, PT, R16, R16, PT ;  /* 0x000000101000720b */ /* 0x000fe40003fc8000 */
[----:B0-----:R-:W-:-:S04]  /*39e0*/  FSETP.GEU.AND P5, PT, R11, R8, PT ;  /* 0x000000080b00720b */ /* 0x001fc80003fae000 */
[----:B------:R-:W-:Y:S02]  /*39f0*/  @!P4 FSEL R11, R11, R8, !P5 ;  /* 0x000000080b0bc208 */ /* 0x000fe40006800000 */
[----:B------:R-:W-:-:S03]  /*3a00*/  @!P1 FSEL R16, R16, R13, P6 ;  /* 0x0000000d10109208 */ /* 0x000fc60003000000 */
[----:B------:R-:W0:Y:S01]  /*3a10*/  SHFL.BFLY PT, R8, R11, 0x8, 0x1f ;  /* 0x0d001f000b087f89 */ /* 0x000e2200000e0000 */
[C---:B------:R-:W-:Y:S02]  /*3a20*/  FSETP.GT.AND P4, PT, R16.reuse, R24, PT ;  /* 0x000000181000720b */ /* 0x040fe40003f84000 */
[C---:B------:R-:W-:Y:S02]  /*3a30*/  FSETP.NAN.AND P5, PT, R16.reuse, R16, PT ;  /* 0x000000101000720b */ /* 0x040fe40003fa8000 */
[----:B------:R-:W-:-:S04]  /*3a40*/  FSEL R24, R16, R24, P4 ;  /* 0x0000001810187208 */ /* 0x000fc80002000000 */
[----:B------:R-:W-:-:S04]  /*3a50*/  @!P1 FSEL R16, R16, R24, P5 ;  /* 0x0000001810109208 */ /* 0x000fc80002800000 */
[CC--:B------:R-:W-:Y:S02]  /*3a60*/  FSETP.GT.AND P4, PT, R16.reuse, R25.reuse, PT ;  /* 0x000000191000720b */ /* 0x0c0fe40003f84000 */
[C---:B------:R-:W-:Y:S02]  /*3a70*/  FSETP.NAN.AND P5, PT, R16.reuse, R16, PT ;  /* 0x000000101000720b */ /* 0x040fe40003fa8000 */
[----:B------:R-:W-:-:S04]  /*3a80*/  FSEL R25, R16, R25, P4 ;  /* 0x0000001910197208 */ /* 0x000fc80002000000 */
[----:B------:R-:W-:Y:S02]  /*3a90*/  @!P1 FSEL R16, R16, R25, P5 ;  /* 0x0000001910109208 */ /* 0x000fe40002800000 */
[----:B0-----:R-:W-:Y:S02]  /*3aa0*/  FSETP.GEU.AND P4, PT, R11, R8, PT ;  /* 0x000000080b00720b */ /* 0x001fe40003f8e000 */
[----:B------:R-:W-:-:S04]  /*3ab0*/  FSETP.GT.AND P6, PT, R16, R15, PT ;  /* 0x0000000f1000720b */ /* 0x000fc80003fc4000 */
[C---:B------:R-:W-:Y:S02]  /*3ac0*/  FSEL R15, R16.reuse, R15, P6 ;  /* 0x0000000f100f7208 */ /* 0x040fe40003000000 */
[----:B------:R-:W-:Y:S02]  /*3ad0*/  FSETP.NAN.AND P6, PT, R11, R11, PT ;  /* 0x0000000b0b00720b */ /* 0x000fe40003fc8000 */
[----:B------:R-:W-:-:S03]  /*3ae0*/  FSETP.NAN.AND P5, PT, R16, R16, PT ;  /* 0x000000101000720b */ /* 0x000fc60003fa8000 */
[----:B------:R-:W-:Y:S02]  /*3af0*/  @P4 FSEL R11, R11, R8, P6 ;  /* 0x000000080b0b4208 */ /* 0x000fe40003000000 */
[----:B------:R-:W-:-:S03]  /*3b00*/  @!P1 FSEL R16, R16, R15, P5 ;  /* 0x0000000f10109208 */ /* 0x000fc60002800000 */
[----:B------:R-:W0:Y:S01]  /*3b10*/  SHFL.BFLY PT, R8, R11, 0x4, 0x1f ;  /* 0x0c801f000b087f89 */ /* 0x000e2200000e0000 */
[C---:B------:R-:W-:Y:S02]  /*3b20*/  FSETP.GT.AND P4, PT, R16.reuse, R14, PT ;  /* 0x0000000e1000720b */ /* 0x040fe40003f84000 */
[C---:B------:R-:W-:Y:S02]  /*3b30*/  FSETP.NAN.AND P5, PT, R16.reuse, R16, PT ;  /* 0x000000101000720b */ /* 0x040fe40003fa8000 */
[----:B------:R-:W-:-:S04]  /*3b40*/  FSEL R13, R16, R14, P4 ;  /* 0x0000000e100d7208 */ /* 0x000fc80002000000 */
[----:B------:R-:W-:-:S04]  /*3b50*/  @!P1 FSEL R16, R16, R13, P5 ;  /* 0x0000000d10109208 */ /* 0x000fc80002800000 */
[C---:B------:R-:W-:Y:S02]  /*3b60*/  FSETP.GT.AND P4, PT, R16.reuse, R10, PT ;  /* 0x0000000a1000720b */ /* 0x040fe40003f84000 */
        /* <DEDUP_REMOVED lines=19> */
[----:B0-----:R-:W-:-:S03]  /*3ca0*/  FSETP.GEU.AND P5, PT, R11, R8, PT ;  /* 0x000000080b00720b */ /* 0x001fc60003fae000 */
[----:B------:R-:W-:Y:S01]  /*3cb0*/  IMAD.MOV.U32 R13, RZ, RZ, R16 ;  /* 0x000000ffff0d7224 */ /* 0x000fe200078e0010 */
[----:B------:R-:W-:-:S04]  /*3cc0*/  FSETP.NAN.AND P4, PT, R11, R11, PT ;  /* 0x0000000b0b00720b */ /* 0x000fc80003f88000 */
[----:B------:R-:W-:-:S04]  /*3cd0*/  FSETP.GT.AND P6, PT, R13, R6, PT ;  /* 0x000000060d00720b */ /* 0x000fc80003fc4000 */
[C---:B------:R-:W-:Y:S02]  /*3ce0*/  FSEL R10, R13.reuse, R6, P6 ;  /* 0x000000060d0a7208 */ /* 0x040fe40003000000 */
[----:B------:R-:W-:Y:S02]  /*3cf0*/  FSETP.NAN.AND P6, PT, R13, R13, PT ;  /* 0x0000000d0d00720b */ /* 0x000fe40003fc8000 */
[----:B------:R-:W-:Y:S02]  /*3d00*/  @P5 FSEL R11, R11, R8, P4 ;  /* 0x000000080b0b5208 */ /* 0x000fe40002000000 */
[----:B------:R-:W-:-:S03]  /*3d10*/  @!P1 FSEL R13, R13, R10, P6 ;  /* 0x0000000a0d0d9208 */ /* 0x000fc60003000000 */
[----:B------:R-:W0:Y:S04]  /*3d20*/  SHFL.BFLY PT, R8, R11, 0x1, 0x1f ;  /* 0x0c201f000b087f89 */ /* 0x000e2800000e0000 */
[----:B------:R-:W1:Y:S01]  /*3d30*/  SHFL.BFLY PT, R10, R13, 0x10, 0x1f ;  /* 0x0e001f000d0a7f89 */ /* 0x000e6200000e0000 */
[----:B------:R-:W-:Y:S01]  /*3d40*/  F2FP.BF16.PACK_AB R6, RZ, R6 ;  /* 0x00000006ff06723e */ /* 0x000fe200000010ff */
[----:B------:R-:W-:-:S03]  /*3d50*/  IMAD.WIDE R30, R30, R9, c[0x0][0x1a8] ;  /* 0x00006a001e1e7625 */ /* 0x000fc600078e0209 */
[----:B------:R-:W-:Y:S02]  /*3d60*/  PRMT R15, R6, 0x7610, R15 ;  /* 0x00007610060f7816 */ /* 0x000fe4000000000f */
[----:B------:R-:W-:-:S03]  /*3d70*/  FSETP.NAN.AND P6, PT, R13, R13, PT ;  /* 0x0000000d0d00720b */ /* 0x000fc60003fc8000 */
[----:B------:R-:W-:Y:S04]  /*3d80*/  @!P1 STG.E.U16 [R30.64], R15 ;  /* 0x0000000f1e009986 */ /* 0x000fe8000c101504 */
[----:B------:R-:W-:Y:S01]  /*3d90*/  BAR.SYNC.DEFER_BLOCKING 0x0 ;  /* 0x0000000000007b1d */ /* 0x000fe20000010000 */
[----:B0-----:R-:W-:Y:S02]  /*3da0*/  FSETP.GEU.AND P4, PT, R11, R8, PT ;  /* 0x000000080b00720b */ /* 0x001fe40003f8e000 */
[----:B-1----:R-:W-:-:S04]  /*3db0*/  FSETP.GT.AND P5, PT, R13, R10, PT ;  /* 0x0000000a0d00720b */ /* 0x002fc80003fa4000 */
[----:B------:R-:W-:Y:S02]  /*3dc0*/  @!P6 FSEL R13, R13, R10, P5 ;  /* 0x0000000a0d0de208 */ /* 0x000fe40002800000 */
[----:B------:R-:W-:-:S05]  /*3dd0*/  FSETP.NAN.AND P5, PT, R11, R11, PT ;  /* 0x0000000b0b00720b */ /* 0x000fca0003fa8000 */
[----:B------:R-:W-:-:S05]  /*3de0*/  @P4 SEL R11, R11, R8, P5 ;  /* 0x000000080b0b4207 */ /* 0x000fca0002800000 */
[----:B------:R-:W-:Y:S04]  /*3df0*/  @!P3 STS [R12], R11 ;  /* 0x0000000b0c00b388 */ /* 0x000fe80000000800 */
[----:B------:R-:W-:Y:S06]  /*3e00*/  BAR.SYNC.DEFER_BLOCKING 0x0 ;  /* 0x0000000000007b1d */ /* 0x000fec0000010000 */
[----:B------:R-:W0:Y:S04]  /*3e10*/  SHFL.BFLY PT, R6, R13, 0x8, 0x1f ;  /* 0x0d001f000d067f89 */ /* 0x000e2800000e0000 */
[----:B------:R-:W1:Y:S01]  /*3e20*/  @!P2 LDS R7, [R4.X4] ;  /* 0x000000000407a984 */ /* 0x000e620000004800 */
[----:B0-----:R-:W-:-:S02]  /*3e30*/  FSETP.GT.AND P4, PT, R13, R6, PT ;  /* 0x000000060d00720b */ /* 0x001fc40003f84000 */
[----:B------:R-:W-:-:S11]  /*3e40*/  FSETP.NAN.AND P5, PT, R13, R13, PT ;  /* 0x0000000d0d00720b */ /* 0x000fd60003fa8000 */
[----:B------:R-:W-:Y:S02]  /*3e50*/  @!P4 FSEL R13, R13, R6, P5 ;  /* 0x000000060d0dc208 */ /* 0x000fe40002800000 */
[----:B-1----:R-:W0:Y:S04]  /*3e60*/  SHFL.BFLY PT, R6, R7, 0x4, 0x1f ;  /* 0x0c801f0007067f89 */ /* 0x002e2800000e0000 */
[----:B------:R-:W1:Y:S01]  /*3e70*/  SHFL.BFLY PT, R8, R13, 0x4, 0x1f ;  /* 0x0c801f000d087f89 */ /* 0x000e6200000e0000 */
[C---:B------:R-:W-:Y:S02]  /*3e80*/  FSETP.NAN.AND P5, PT, R7.reuse, R7, PT ;  /* 0x000000070700720b */ /* 0x040fe40003fa8000 */
[----:B0-----:R-:W-:-:S04]  /*3e90*/  FSETP.GEU.AND P6, PT, R7, R6, PT ;  /* 0x000000060700720b */ /* 0x001fc80003fce000 */
[----:B------:R-:W-:-:S04]  /*3ea0*/  FSEL R6, R7, R6, !P6 ;  /* 0x0000000607067208 */ /* 0x000fc80007000000 */
[----:B------:R-:W-:-:S05]  /*3eb0*/  FSEL R9, R7, R6, P5 ;  /* 0x0000000607097208 */ /* 0x000fca0002800000 */
[----:B------:R-:W0:Y:S01]  /*3ec0*/  SHFL.BFLY PT, R6, R9, 0x2, 0x1f ;  /* 0x0c401f0009067f89 */ /* 0x000e2200000e0000 */
[C---:B-1----:R-:W-:Y:S02]  /*3ed0*/  FSETP.GT.AND P4, PT, R13.reuse, R8, PT ;  /* 0x000000080d00720b */ /* 0x042fe40003f84000 */
[----:B------:R-:W-:-:S11]  /*3ee0*/  FSETP.NAN.AND P6, PT, R13, R13, PT ;  /* 0x0000000d0d00720b */ /* 0x000fd60003fc8000 */
[----:B------:R-:W-:Y:S02]  /*3ef0*/  @!P4 FSEL R13, R13, R8, P6 ;  /* 0x000000080d0dc208 */ /* 0x000fe40003000000 */
[CC--:B0-----:R-:W-:Y:S02]  /*3f00*/  FSETP.GEU.AND P6, PT, R9.reuse, R6.reuse, PT ;  /* 0x000000060900720b */ /* 0x0c1fe40003fce000 */
[C---:B------:R-:W-:Y:S01]  /*3f10*/  FSETP.NAN.AND P5, PT, R9.reuse, R9, PT ;  /* 0x000000090900720b */ /* 0x040fe20003fa8000 */
[----:B------:R-:W0:Y:S10]  /*3f20*/  SHFL.BFLY PT, R8, R13, 0x2, 0x1f ;  /* 0x0c401f000d087f89 */ /* 0x000e3400000e0000 */
[----:B------:R-:W-:-:S05]  /*3f30*/  @P6 FSEL R9, R9, R6, P5 ;  /* 0x0000000609096208 */ /* 0x000fca0002800000 */
[----:B------:R-:W1:Y:S01]  /*3f40*/  SHFL.BFLY PT, R6, R9, 0x1, 0x1f ;  /* 0x0c201f0009067f89 */ /* 0x000e6200000e0000 */
[C---:B0-----:R-:W-:Y:S02]  /*3f50*/  FSETP.GT.AND P4, PT, R13.reuse, R8, PT ;  /* 0x000000080d00720b */ /* 0x041fe40003f84000 */
[----:B------:R-:W-:Y:S02]  /*3f60*/  FSETP.NAN.AND P5, PT, R13, R13, PT ;  /* 0x0000000d0d00720b */ /* 0x000fe40003fa8000 */
[----:B-1----:R-:W-:-:S09]  /*3f70*/  FSETP.GEU.AND P6, PT, R9, R6, PT ;  /* 0x000000060900720b */ /* 0x002fd20003fce000 */
[----:B------:R-:W-:Y:S02]  /*3f80*/  @!P4 FSEL R13, R13, R8, P5 ;  /* 0x000000080d0dc208 */ /* 0x000fe40002800000 */
[----:B------:R-:W-:-:S04]  /*3f90*/  FSETP.NAN.AND P5, PT, R9, R9, PT ;  /* 0x000000090900720b */ /* 0x000fc80003fa8000 */
[----:B------:R-:W-:-:S05]  /*3fa0*/  @P6 SEL R9, R9, R6, P5 ;  /* 0x0000000609096207 */ /* 0x000fca0002800000 */
[----:B------:R-:W-:Y:S04]  /*3fb0*/  @P0 STS [R4.X4], R9 ;  /* 0x0000000904000388 */ /* 0x000fe80000004800 */
[----:B------:R-:W-:Y:S06]  /*3fc0*/  BAR.SYNC.DEFER_BLOCKING 0x0 ;  /* 0x0000000000007b1d */ /* 0x000fec0000010000 */
[----:B------:R-:W0:Y:S01]  /*3fd0*/  SHFL.BFLY PT, R7, R13, 0x1, 0x1f ;  /* 0x0c201f000d077f89 */ /* 0x000e2200000e0000 */
[----:B------:R-:W-:-:S03]  /*3fe0*/  FSETP.NAN.AND P5, PT, R13, R13, PT ;  /* 0x0000000d0d00720b */ /* 0x000fc60003fa8000 */
[----:B------:R-:W-:Y:S04]  /*3ff0*/  LDS R6, [RZ] ;  /* 0x00000000ff067984 */ /* 0x000fe80000000800 */
[----:B------:R-:W-:Y:S01]  /*4000*/  BAR.SYNC.DEFER_BLOCKING 0x0 ;  /* 0x0000000000007b1d */ /* 0x000fe20000010000 */
[----:B0-----:R-:W-:-:S13]  /*4010*/  FSETP.GT.AND P4, PT, R13, R7, PT ;  /* 0x000000070d00720b */ /* 0x001fda0003f84000 */
[----:B------:R-:W-:-:S05]  /*4020*/  @!P4 SEL R13, R13, R7, P5 ;  /* 0x000000070d0dc207 */ /* 0x000fca0002800000 */
[----:B------:R-:W-:Y:S04]  /*4030*/  @!P3 STS [R12], R13 ;  /* 0x0000000d0c00b388 */ /* 0x000fe80000000800 */
[----:B------:R-:W-:Y:S06]  /*4040*/  BAR.SYNC.DEFER_BLOCKING 0x0 ;  /* 0x0000000000007b1d */ /* 0x000fec0000010000 */
[----:B------:R-:W0:Y:S04]  /*4050*/  @!P2 LDS R5, [R4.X4] ;  /* 0x000000000405a984 */ /* 0x000e280000004800 */
[----:B0-----:R-:W0:Y:S01]  /*4060*/  SHFL.BFLY PT, R8, R5, 0x4, 0x1f ;  /* 0x0c801f0005087f89 */ /* 0x001e2200000e0000 */
[----:B------:R-:W-:-:S02]  /*4070*/  FSETP.NAN.AND P3, PT, R5, R5, PT ;  /* 0x000000050500720b */ /* 0x000fc40003f68000 */
[----:B0-----:R-:W-:-:S04]  /*4080*/  FSETP.GT.AND P2, PT, R5, R8, PT ;  /* 0x000000080500720b */ /* 0x001fc80003f44000 */
[----:B------:R-:W-:-:S04]  /*4090*/  FSEL R8, R5, R8, P2 ;  /* 0x0000000805087208 */ /* 0x000fc80001000000 */
[----:B------:R-:W-:-:S05]  /*40a0*/  FSEL R7, R5, R8, P3 ;  /* 0x0000000805077208 */ /* 0x000fca0001800000 */
[----:B------:R-:W0:Y:S01]  /*40b0*/  SHFL.BFLY PT, R8, R7, 0x2, 0x1f ;  /* 0x0c401f0007087f89 */ /* 0x000e2200000e0000 */
[C---:B------:R-:W-:Y:S02]  /*40c0*/  FSETP.NAN.AND P3, PT, R7.reuse, R7, PT ;  /* 0x000000070700720b */ /* 0x040fe40003f68000 */
[----:B0-----:R-:W-:-:S13]  /*40d0*/  FSETP.GT.AND P2, PT, R7, R8, PT ;  /* 0x000000080700720b */ /* 0x001fda0003f44000 */
[----:B------:R-:W-:-:S05]  /*40e0*/  @!P2 FSEL R7, R7, R8, P3 ;  /* 0x000000080707a208 */ /* 0x000fca0001800000 */
[----:B------:R-:W0:Y:S01]  /*40f0*/  SHFL.BFLY PT, R8, R7, 0x1, 0x1f ;  /* 0x0c201f0007087f89 */ /* 0x000e2200000e0000 */
[C---:B------:R-:W-:Y:S02]  /*4100*/  FSETP.NAN.AND P3, PT, R7.reuse, R7, PT ;  /* 0x000000070700720b */ /* 0x040fe40003f68000 */
[----:B0-----:R-:W-:-:S13]  /*4110*/  FSETP.GT.AND P2, PT, R7, R8, PT ;  /* 0x000000080700720b */ /* 0x001fda0003f44000 */
[----:B------:R-:W-:-:S05]  /*4120*/  @!P2 SEL R7, R7, R8, P3 ;  /* 0x000000080707a207 */ /* 0x000fca0001800000 */
[----:B------:R-:W-:Y:S04]  /*4130*/  @P0 STS [R4.X4], R7 ;  /* 0x0000000704000388 */ /* 0x000fe80000004800 */
[----:B------:R-:W-:Y:S06]  /*4140*/  BAR.SYNC.DEFER_BLOCKING 0x0 ;  /* 0x0000000000007b1d */ /* 0x000fec0000010000 */
[----:B------:R-:W0:Y:S01]  /*4150*/  LDS R5, [RZ] ;  /* 0x00000000ff057984 */ /* 0x000e220000000800 */
[----:B------:R-:W-:-:S04]  /*4160*/  FSETP.GE.AND P0, PT, R6, RZ, PT ;  /* 0x000000ff0600720b */ /* 0x000fc80003f06000 */
[----:B------:R-:W-:-:S05]  /*4170*/  FSEL R8, R6, RZ, !P0 ;  /* 0x000000ff06087208 */ /* 0x000fca0004000000 */
[----:B------:R-:W-:-:S05]  /*4180*/  FADD R8, RZ, -R8 ;  /* 0x80000008ff087221 */ /* 0x000fca0000000000 */
[----:B------:R-:W-:Y:S02]  /*4190*/  FSETP.NAN.AND P2, PT, R8, R8, PT ;  /* 0x000000080800720b */ /* 0x000fe40003f48000 */
[----:B0-----:R-:W-:-:S04]  /*41a0*/  FSETP.GTU.AND P0, PT, R5, RZ, PT ;  /* 0x000000ff0500720b */ /* 0x001fc80003f0c000 */
[----:B------:R-:W-:-:S04]  /*41b0*/  FSEL R9, R5, RZ, P0 ;  /* 0x000000ff05097208 */ /* 0x000fc80000000000 */
[----:B------:R-:W-:-:S04]  /*41c0*/  FSETP.GT.AND P0, PT, R8, R9, PT ;  /* 0x000000090800720b */ /* 0x000fc80003f04000 */
[----:B------:R-:W-:-:S05]  /*41d0*/  @!P2 FSEL R8, R8, R9, P0 ;  /* 0x000000090808a208 */ /* 0x000fca0000000000 */
[----:B------:R-:W-:-:S05]  /*41e0*/  FMUL R8, R8, 0.0078740157186985015869 ;  /* 0x3c01020408087820 */ /* 0x000fca0000400000 */
[C---:B------:R-:W-:Y:S02]  /*41f0*/  FSETP.GT.AND P0, PT, R8.reuse, 9.9999997473787516356e-06, PT ;  /* 0x3727c5ac0800780b */ /* 0x040fe40003f04000 */
[----:B------:R-:W-:Y:S02]  /*4200*/  FSETP.NAN.AND P2, PT, R8, R8, PT ;  /* 0x000000080800720b */ /* 0x000fe40003f48000 */
[----:B------:R-:W-:-:S09]  /*4210*/  SHF.R.S32.HI R7, RZ, 0x1f, R2 ;  /* 0x0000001fff077819 */ /* 0x000fd20000011402 */
[----:B------:R-:W-:-:S04]  /*4220*/  @!P0 FSEL R8, R8, 9.9999997473787516356e-06, P2 ;  /* 0x3727c5ac08088808 */ /* 0x000fc80001000000 */
[C---:B------:R-:W-:Y:S02]  /*4230*/  FSETP.GT.AND P2, PT, |R8|.reuse, 8.50705917302346158658e+37, PT ;  /* 0x7e8000000800780b */ /* 0x040fe40003f44200 */
[----:B------:R-:W-:Y:S02]  /*4240*/  FSETP.GEU.AND P3, PT, |R8|, 1.175494350822287508e-38, PT ;  /* 0x008000000800780b */ /* 0x000fe40003f6e200 */
[----:B------:R-:W-:Y:S02]  /*4250*/  ISETP.EQ.AND P0, PT, R3, RZ, !P1 ;  /* 0x000000ff0300720c */ /* 0x000fe40004f02270 */
[C---:B------:R-:W-:Y:S02]  /*4260*/  SHF.L.U32 R4, R2.reuse, 0x1, RZ ;  /* 0x0000000102047819 */ /* 0x040fe400000006ff */
[----:B------:R-:W-:Y:S02]  /*4270*/  SHF.L.U64.HI R7, R2, 0x1, R7 ;  /* 0x0000000102077819 */ /* 0x000fe40000010207 */
[----:B------:R-:W-:-:S02]  /*4280*/  IADD3 R2, P4, R4, c[0x0][0x1b0], RZ ;  /* 0x00006c0004027a10 */ /* 0x000fc40007f9e0ff */
[----:B------:R-:W-:Y:S02]  /*4290*/  F2FP.BF16.PACK_AB R6, R5, R6 ;  /* 0x000000060506723e */ /* 0x000fe400000010ff */
[----:B------:R-:W-:Y:S01]  /*42a0*/  IADD3 R4, P5, R4, c[0x0][0x1b8], RZ ;  /* 0x00006e0004047a10 */ /* 0x000fe20007fbe0ff */
[----:B------:R-:W-:Y:S01]  /*42b0*/  @P2 FMUL R8, R8, 0.25 ;  /* 0x3e80000008082820 */ /* 0x000fe20000400000 */
[C---:B------:R-:W-:Y:S02]  /*42c0*/  IADD3.X R3, R7.reuse, c[0x0][0x1b4], RZ, P4, !PT ;  /* 0x00006d0007037a10 */ /* 0x040fe400027fe4ff */
[----:B------:R-:W-:Y:S02]  /*42d0*/  IADD3.X R5, R7, c[0x0][0x1bc], RZ, P5, !PT ;  /* 0x00006f0007057a10 */ /* 0x000fe40002ffe4ff */
[----:B------:R-:W-:Y:S01]  /*42e0*/  PRMT R9, R6, 0x7632, R9 ;  /* 0x0000763206097816 */ /* 0x000fe20000000009 */
[----:B------:R-:W-:Y:S01]  /*42f0*/  @!P3 FMUL R8, R8, 16777216 ;  /* 0x4b8000000808b820 */ /* 0x000fe20000400000 */
[----:B------:R0:W-:Y:S04]  /*4300*/  @P0 STG.E.U16 [R2.64], R6 ;  /* 0x0000000602000986 */ /* 0x0001e8000c101504 */
[----:B------:R0:W-:Y:S01]  /*4310*/  @P0 STG.E.U16 [R4.64], R9 ;  /* 0x0000000904000986 */ /* 0x0001e2000c101504 */
[----:B------:R-:W1:Y:S01]  /*4320*/  MUFU.RCP R8, R8 ;  /* 0x0000000800087308 */ /* 0x000e620000001000 */
[----:B------:R-:W-:-:S05]  /*4330*/  IMAD.MOV.U32 R7, RZ, RZ, 0x3e800000 ;  /* 0x3e800000ff077424 */ /* 0x000fca00078e00ff */
[----:B------:R-:W-:Y:S01]  /*4340*/  FSEL R7, R7, 1, P2 ;  /* 0x3f80000007077808 */ /* 0x000fe20001000000 */
[----:B------:R-:W-:-:S04]  /*4350*/  IMAD.MOV.U32 R11, RZ, RZ, -0x100 ;  /* 0xffffff00ff0b7424 */ /* 0x000fc800078e00ff */
[----:B------:R-:W-:Y:S01]  /*4360*/  @!P3 FMUL R7, R7, 16777216 ;  /* 0x4b8000000707b820 */ /* 0x000fe20000400000 */
[----:B------:R-:W-:-:S03]  /*4370*/  MOV R10, 0xffffffff ;  /* 0xffffffff000a7802 */ /* 0x000fc60000000f00 */
[----:B01----:R-:W-:Y:S01]  /*4380*/  FMUL R7, R8, R7 ;  /* 0x0000000708077220 */ /* 0x003fe20000400000 */
.L_x_0:
[----:B------:R-:W-:Y:S01]  /*4390*/  IADD3 R11, P3, R11, 0x100, RZ ;  /* 0x000001000b0b7810 */ /* 0x000fe20007f7e0ff */
[----:B------:R-:W-:Y:S01]  /*43a0*/  IMAD.MOV.U32 R4, RZ, RZ, 0x2 ;  /* 0x00000002ff047424 */ /* 0x000fe200078e00ff */
[----:B------:R-:W-:-:S03]  /*43b0*/  PRMT R2, RZ, 0x7610, R2 ;  /* 0x00007610ff027816 */ /* 0x000fc60000000002 */
[----:B------:R-:W-:-:S04]  /*43c0*/  IMAD.IADD R3, R0, 0x1, R11 ;  /* 0x0000000100037824 */ /* 0x000fc800078e020b */
[----:B------:R-:W-:-:S05]  /*43d0*/  IMAD.WIDE R4, R3, R4, c[0x0][0x1a8] ;  /* 0x00006a0003047625 */ /* 0x000fca00078e0204 */
[----:B------:R-:W2:Y:S01]  /*43e0*/  @!P1 LDG.E.EF.U16 R2, [R4.64] ;  /* 0x0000000404029981 */ /* 0x000ea2000c0e1500 */
[----:B------:R-:W-:Y:S01]  /*43f0*/  IMAD.X R10, RZ, RZ, R10, P3 ;  /* 0x000000ffff0a7224 */ /* 0x000fe200018e060a */
[----:B------:R-:W-:Y:S02]  /*4400*/  SHF.R.S32.HI R12, RZ, 0x1f, R3 ;  /* 0x0000001fff0c7819 */ /* 0x000fe40000011403 */
[----:B--2---:R-:W-:-:S05]  /*4410*/  SHF.L.U32 R2, R2, 0x10, RZ ;  /* 0x0000001002027819 */ /* 0x004fca00000006ff */
[----:B------:R-:W-:Y:S01]  /*4420*/  FMUL R6, R7, R2 ;  /* 0x0000000207067220 */ /* 0x000fe20000400000 */
[----:B------:R-:W-:-:S03]  /*4430*/  IADD3 R2, P4, R3, c[0x0][0x1c0], RZ ;  /* 0x0000700003027a10 */ /* 0x000fc60007f9e0ff */
[----:B------:R-:W0:Y:S01]  /*4440*/  FRND R8, R6 ;  /* 0x0000000600087307 */ /* 0x000e220000201000 */
[----:B------:R-:W-:Y:S02]  /*4450*/  IADD3.X R3, R12, c[0x0][0x1c4], RZ, P4, !PT ;  /* 0x000071000c037a10 */ /* 0x000fe400027fe4ff */
[C---:B0-----:R-:W-:Y:S02]  /*4460*/  FSETP.GT.AND P0, PT, R8.reuse, -127, PT ;  /* 0xc2fe00000800780b */ /* 0x041fe40003f04000 */
[----:B------:R-:W-:-:S11]  /*4470*/  FSETP.NAN.AND P2, PT, R8, R8, PT ;  /* 0x000000080800720b */ /* 0x000fd60003f48000 */
[----:B------:R-:W-:-:S04]  /*4480*/  @!P0 FSEL R8, R8, -127, P2 ;  /* 0xc2fe000008088808 */ /* 0x000fc80001000000 */
[----:B------:R-:W0:Y:S01]  /*4490*/  F2I.S16.TRUNC.NTZ R9, R8 ;  /* 0x0000000800097305 */ /* 0x000e22000020e900 */
[C---:B------:R-:W-:Y:S02]  /*44a0*/  FSETP.GEU.AND P2, PT, R8.reuse, 127, PT ;  /* 0x42fe00000800780b */ /* 0x040fe40003f4e000 */
[----:B------:R-:W-:-:S11]  /*44b0*/  FSETP.NAN.AND P0, PT, R8, R8, PT ;  /* 0x000000080800720b */ /* 0x000fd60003f08000 */
[----:B0-----:R-:W-:Y:S02]  /*44c0*/  @P2 SEL R9, R9, 0x7f, P0 ;  /* 0x0000007f09092807 */ /* 0x001fe40000000000 */
[----:B------:R-:W-:-:S03]  /*44d0*/  ISETP.GE.U32.AND P0, PT, R11, 0xb00, PT ;  /* 0x00000b000b00780c */ /* 0x000fc60003f06070 */
[----:B------:R0:W-:Y:S01]  /*44e0*/  @!P1 STG.E.U8 [R2.64], R9 ;  /* 0x0000000902009986 */ /* 0x0001e2000c101104 */
[----:B------:R-:W-:-:S13]  /*44f0*/  ISETP.GE.U32.AND.EX P0, PT, R10, RZ, PT, P0 ;  /* 0x000000ff0a00720c */ /* 0x000fda0003f06100 */
[----:B0-----:R-:W-:Y:S05]  /*4500*/  @!P0 BRA `(.L_x_0) ;  /* 0xfffffe8000008947 */ /* 0x001fea000383ffff */
[----:B------:R-:W-:Y:S05]  /*4510*/  EXIT ;  /* 0x000000000000794d */ /* 0x000fea0003800000 */
.L_x_1:
[----:B------:R-:W-:-:S00]  /*4520*/  BRA `(.L_x_1) ;  /* 0xfffffff000007947 */ /* 0x000fc0000383ffff */
[----:B------:R-:W-:-:S00]  /*4530*/  NOP ;  /* 0x0000000000007918 */ /* 0x000fc00000000000 */
        /* <DEDUP_REMOVED lines=12> */
.L_x_2:


//--------------------- .nv.global.init           --------------------------
	.section	.nv.global.init,"aw",@progbits
.nv.global.init:
	.type		_$_str,@object
	.size		_$_str,(.L_0 - _$_str)
_$_str:
        /*0000*/ 	.byte	0x5f, 0x5f, 0x43, 0x55, 0x44, 0x41, 0x5f, 0x46, 0x54, 0x5a, 0x00
.L_0:


//--------------------- .nv.shared.triton_red_fused__to_copy_add_amax_amin_clamp_mul_native_layer_norm_reciprocal_12 --------------------------
	.section	.nv.shared.triton_red_fused__to_copy_add_amax_amin_clamp_mul_native_layer_norm_reciprocal_12,"aw",@nobits
	.sectionflags	@""
	.align	16
